//
// Generated by NVIDIA NVVM Compiler
//
// Compiler Build ID: CL-36424714
// Cuda compilation tools, release 13.0, V13.0.88
// Based on NVVM 20.0.0
//

.version 9.0
.target sm_100
.address_size 64

	// .globl	_Z12glove_threadPdPK11cooccur_recS_S_i
.extern .func  (.param .b32 func_retval0) vprintf
(
	.param .b64 vprintf_param_0,
	.param .b64 vprintf_param_1
)
;
.func  (.param .b64 func_retval0) __internal_accurate_pow
(
	.param .b64 __internal_accurate_pow_param_0,
	.param .b64 __internal_accurate_pow_param_1
)
;
.const .align 4 .u32 voca_size;
.const .align 4 .u32 num_lines_gpu;
.const .align 8 .f64 eta;
.const .align 8 .f64 alpha;
.const .align 8 .f64 x_max;
.global .align 1 .b8 $str[22] = {10, 99, 97, 117, 103, 104, 116, 32, 78, 97, 78, 32, 105, 110, 32, 117, 112, 100, 97, 116, 101};
.extern .shared .align 16 .b8 diff[];
.global .align 1 .b8 $str$1[57] = {67, 97, 117, 103, 104, 116, 32, 78, 97, 78, 32, 105, 110, 32, 100, 105, 102, 102, 32, 102, 111, 114, 32, 107, 100, 105, 102, 102, 32, 102, 111, 114, 32, 116, 104, 114, 101, 97, 100, 46, 32, 83, 107, 105, 112, 112, 105, 110, 103, 32, 117, 112, 100, 97, 116, 101};

.visible .entry _Z12glove_threadPdPK11cooccur_recS_S_i(
	.param .u64 .ptr .align 1 _Z12glove_threadPdPK11cooccur_recS_S_i_param_0,
	.param .u64 .ptr .align 1 _Z12glove_threadPdPK11cooccur_recS_S_i_param_1,
	.param .u64 .ptr .align 1 _Z12glove_threadPdPK11cooccur_recS_S_i_param_2,
	.param .u64 .ptr .align 1 _Z12glove_threadPdPK11cooccur_recS_S_i_param_3,
	.param .u32 _Z12glove_threadPdPK11cooccur_recS_S_i_param_4
)
{
	.reg .pred 	%p<80>;
	.reg .b32 	%r<122>;
	.reg .b64 	%rd<58>;
	.reg .b64 	%fd<167>;

	ld.param.u64 	%rd27, [_Z12glove_threadPdPK11cooccur_recS_S_i_param_0];
	ld.param.u64 	%rd26, [_Z12glove_threadPdPK11cooccur_recS_S_i_param_1];
	ld.param.u64 	%rd28, [_Z12glove_threadPdPK11cooccur_recS_S_i_param_2];
	ld.param.u64 	%rd29, [_Z12glove_threadPdPK11cooccur_recS_S_i_param_3];
	ld.param.u32 	%r21, [_Z12glove_threadPdPK11cooccur_recS_S_i_param_4];
	cvta.to.global.u64 	%rd1, %rd29;
	cvta.to.global.u64 	%rd2, %rd28;
	cvta.to.global.u64 	%rd30, %rd27;
	mov.u32 	%r22, %ctaid.x;
	mul.lo.s32 	%r117, %r21, %r22;
	add.s32 	%r23, %r117, %r21;
	ld.const.u32 	%r24, [num_lines_gpu];
	min.u32 	%r25, %r23, %r24;
	sub.s32 	%r2, %r25, %r117;
	mul.wide.u32 	%rd31, %r22, 8;
	add.s64 	%rd3, %rd30, %rd31;
	mov.b64 	%rd32, 0;
	st.global.u64 	[%rd3], %rd32;
	setp.lt.s32 	%p6, %r2, 1;
	@%p6 bra 	$L__BB0_61;
	mov.u32 	%r26, %ntid.x;
	mov.u32 	%r28, %tid.x;
	cvt.u64.u32 	%rd57, %r2;
	add.s32 	%r30, %r26, 1;
	cvt.u64.u32 	%rd5, %r30;
	ld.const.u32 	%rd33, [voca_size];
	add.s64 	%rd6, %rd33, -1;
	cvt.u64.u32 	%rd7, %r28;
	shl.b32 	%r31, %r28, 3;
	mov.u32 	%r32, diff;
	add.s32 	%r3, %r32, %r31;
	cvt.u64.u32 	%rd8, %r26;
	mov.b32 	%r33, 1127219200;
	mov.b32 	%r34, -2147483648;
	mov.b64 	%fd1, {%r34, %r33};
	ld.const.f64 	%fd2, [x_max];
	ld.const.f64 	%fd3, [alpha];
	{
	.reg .b32 %temp; 
	mov.b64 	{%temp, %r4}, %fd3;
	}
	shr.u32 	%r35, %r4, 20;
	and.b32  	%r36, %r35, 2047;
	add.s32 	%r37, %r36, -1012;
	mov.b64 	%rd34, %fd3;
	shl.b64 	%rd9, %rd34, %r37;
	cvt.rzi.f64.f64 	%fd4, %fd3;
	abs.f64 	%fd5, %fd3;
	setp.lt.s32 	%p7, %r4, 0;
	selp.b32 	%r5, 0, 2146435072, %p7;
	setp.lt.u32 	%p8, %r28, 4;
	add.s32 	%r38, %r28, 4;
	setp.lt.u32 	%p9, %r38, %r26;
	and.pred  	%p1, %p8, %p9;
	setp.lt.u32 	%p10, %r28, 2;
	add.s32 	%r39, %r28, 2;
	setp.lt.u32 	%p11, %r39, %r26;
	and.pred  	%p2, %p10, %p11;
	cvta.to.global.u64 	%rd35, %rd26;
	add.s64 	%rd10, %rd35, 8;
	not.pred 	%p35, %p1;
	not.pred 	%p36, %p2;
$L__BB0_2:
	mul.wide.s32 	%rd36, %r117, 16;
	add.s64 	%rd12, %rd10, %rd36;
	ld.global.u32 	%r7, [%rd12+-8];
	setp.lt.s32 	%p12, %r7, 1;
	@%p12 bra 	$L__BB0_60;
	ld.global.u32 	%r8, [%rd12+-4];
	setp.lt.s32 	%p13, %r8, 1;
	@%p13 bra 	$L__BB0_60;
	cvt.u64.u32 	%rd37, %r7;
	add.s64 	%rd38, %rd37, -1;
	mul.lo.s64 	%rd13, %rd38, %rd5;
	cvt.u64.u32 	%rd39, %r8;
	add.s64 	%rd40, %rd6, %rd39;
	mul.lo.s64 	%rd14, %rd40, %rd5;
	add.s64 	%rd15, %rd13, %rd7;
	shl.b64 	%rd41, %rd15, 3;
	add.s64 	%rd16, %rd2, %rd41;
	ld.global.f64 	%fd38, [%rd16];
	add.s64 	%rd17, %rd14, %rd7;
	shl.b64 	%rd42, %rd17, 3;
	add.s64 	%rd18, %rd2, %rd42;
	ld.global.f64 	%fd39, [%rd18];
	mul.f64 	%fd40, %fd38, %fd39;
	st.shared.f64 	[%r3], %fd40;
	bar.sync 	0;
	bar.sync 	0;
	bar.sync 	0;
	bar.sync 	0;
	mov.u32 	%r40, %tid.x;
	setp.gt.u32 	%p14, %r40, 511;
	add.s32 	%r42, %r40, 512;
	mov.u32 	%r43, %ntid.x;
	setp.ge.u32 	%p15, %r42, %r43;
	or.pred  	%p16, %p14, %p15;
	@%p16 bra 	$L__BB0_6;
	ld.shared.f64 	%fd41, [%r3];
	ld.shared.f64 	%fd42, [%r3+4096];
	add.f64 	%fd43, %fd41, %fd42;
	st.shared.f64 	[%r3], %fd43;
$L__BB0_6:
	bar.sync 	0;
	mov.u32 	%r45, %tid.x;
	setp.gt.u32 	%p17, %r45, 255;
	add.s32 	%r47, %r45, 256;
	mov.u32 	%r48, %ntid.x;
	setp.ge.u32 	%p18, %r47, %r48;
	or.pred  	%p19, %p17, %p18;
	@%p19 bra 	$L__BB0_8;
	ld.shared.f64 	%fd44, [%r3];
	ld.shared.f64 	%fd45, [%r3+2048];
	add.f64 	%fd46, %fd44, %fd45;
	st.shared.f64 	[%r3], %fd46;
$L__BB0_8:
	bar.sync 	0;
	mov.u32 	%r50, %tid.x;
	setp.gt.u32 	%p20, %r50, 127;
	add.s32 	%r52, %r50, 128;
	mov.u32 	%r53, %ntid.x;
	setp.ge.u32 	%p21, %r52, %r53;
	or.pred  	%p22, %p20, %p21;
	@%p22 bra 	$L__BB0_10;
	ld.shared.f64 	%fd47, [%r3];
	ld.shared.f64 	%fd48, [%r3+1024];
	add.f64 	%fd49, %fd47, %fd48;
	st.shared.f64 	[%r3], %fd49;
$L__BB0_10:
	bar.sync 	0;
	mov.u32 	%r55, %tid.x;
	setp.gt.u32 	%p23, %r55, 63;
	add.s32 	%r57, %r55, 64;
	mov.u32 	%r58, %ntid.x;
	setp.ge.u32 	%p24, %r57, %r58;
	or.pred  	%p25, %p23, %p24;
	@%p25 bra 	$L__BB0_12;
	ld.shared.f64 	%fd50, [%r3];
	ld.shared.f64 	%fd51, [%r3+512];
	add.f64 	%fd52, %fd50, %fd51;
	st.shared.f64 	[%r3], %fd52;
$L__BB0_12:
	bar.sync 	0;
	mov.u32 	%r60, %tid.x;
	setp.gt.u32 	%p26, %r60, 31;
	add.s32 	%r62, %r60, 32;
	mov.u32 	%r63, %ntid.x;
	setp.ge.u32 	%p27, %r62, %r63;
	or.pred  	%p28, %p26, %p27;
	@%p28 bra 	$L__BB0_14;
	ld.shared.f64 	%fd53, [%r3];
	ld.shared.f64 	%fd54, [%r3+256];
	add.f64 	%fd55, %fd53, %fd54;
	st.shared.f64 	[%r3], %fd55;
$L__BB0_14:
	bar.sync 	0;
	mov.u32 	%r65, %tid.x;
	setp.gt.u32 	%p29, %r65, 15;
	add.s32 	%r67, %r65, 16;
	mov.u32 	%r68, %ntid.x;
	setp.ge.u32 	%p30, %r67, %r68;
	or.pred  	%p31, %p29, %p30;
	@%p31 bra 	$L__BB0_16;
	ld.shared.f64 	%fd56, [%r3];
	ld.shared.f64 	%fd57, [%r3+128];
	add.f64 	%fd58, %fd56, %fd57;
	st.shared.f64 	[%r3], %fd58;
$L__BB0_16:
	bar.sync 	0;
	mov.u32 	%r70, %tid.x;
	setp.gt.u32 	%p32, %r70, 7;
	add.s32 	%r72, %r70, 8;
	mov.u32 	%r73, %ntid.x;
	setp.ge.u32 	%p33, %r72, %r73;
	or.pred  	%p34, %p32, %p33;
	@%p34 bra 	$L__BB0_18;
	ld.shared.f64 	%fd59, [%r3];
	ld.shared.f64 	%fd60, [%r3+64];
	add.f64 	%fd61, %fd59, %fd60;
	st.shared.f64 	[%r3], %fd61;
$L__BB0_18:
	bar.sync 	0;
	@%p35 bra 	$L__BB0_20;
	ld.shared.f64 	%fd62, [%r3];
	ld.shared.f64 	%fd63, [%r3+32];
	add.f64 	%fd64, %fd62, %fd63;
	st.shared.f64 	[%r3], %fd64;
$L__BB0_20:
	bar.sync 	0;
	@%p36 bra 	$L__BB0_22;
	ld.shared.f64 	%fd65, [%r3];
	ld.shared.f64 	%fd66, [%r3+16];
	add.f64 	%fd67, %fd65, %fd66;
	st.shared.f64 	[%r3], %fd67;
$L__BB0_22:
	bar.sync 	0;
	mov.u32 	%r75, %tid.x;
	setp.ne.s32 	%p37, %r75, 0;
	mov.u32 	%r76, %ntid.x;
	setp.lt.u32 	%p38, %r76, 2;
	or.pred  	%p39, %p37, %p38;
	@%p39 bra 	$L__BB0_24;
	ld.shared.f64 	%fd68, [%r3];
	ld.shared.f64 	%fd69, [%r3+8];
	add.f64 	%fd70, %fd68, %fd69;
	st.shared.f64 	[%r3], %fd70;
$L__BB0_24:
	cvt.u32.u64 	%r78, %rd7;
	setp.ne.s32 	%p40, %r78, 0;
	bar.sync 	0;
	add.s64 	%rd19, %rd13, %rd8;
	shl.b64 	%rd43, %rd19, 3;
	add.s64 	%rd20, %rd2, %rd43;
	add.s64 	%rd21, %rd14, %rd8;
	shl.b64 	%rd44, %rd21, 3;
	add.s64 	%rd22, %rd2, %rd44;
	@%p40 bra 	$L__BB0_33;
	ld.global.f64 	%fd71, [%rd20];
	ld.global.f64 	%fd72, [%rd22];
	add.f64 	%fd6, %fd71, %fd72;
	ld.global.f64 	%fd158, [%rd12];
	{
	.reg .b32 %temp; 
	mov.b64 	{%temp, %r118}, %fd158;
	}
	{
	.reg .b32 %temp; 
	mov.b64 	{%r119, %temp}, %fd158;
	}
	setp.gt.s32 	%p41, %r118, 1048575;
	mov.b32 	%r120, -1023;
	@%p41 bra 	$L__BB0_27;
	mul.f64 	%fd158, %fd158, 0d4350000000000000;
	{
	.reg .b32 %temp; 
	mov.b64 	{%temp, %r118}, %fd158;
	}
	{
	.reg .b32 %temp; 
	mov.b64 	{%r119, %temp}, %fd158;
	}
	mov.b32 	%r120, -1077;
$L__BB0_27:
	add.s32 	%r81, %r118, -1;
	setp.gt.u32 	%p42, %r81, 2146435070;
	@%p42 bra 	$L__BB0_31;
	shr.u32 	%r84, %r118, 20;
	add.s32 	%r121, %r120, %r84;
	and.b32  	%r85, %r118, 1048575;
	or.b32  	%r86, %r85, 1072693248;
	mov.b64 	%fd159, {%r119, %r86};
	setp.lt.u32 	%p44, %r86, 1073127583;
	@%p44 bra 	$L__BB0_30;
	{
	.reg .b32 %temp; 
	mov.b64 	{%r87, %temp}, %fd159;
	}
	{
	.reg .b32 %temp; 
	mov.b64 	{%temp, %r88}, %fd159;
	}
	add.s32 	%r89, %r88, -1048576;
	mov.b64 	%fd159, {%r87, %r89};
	add.s32 	%r121, %r121, 1;
$L__BB0_30:
	add.f64 	%fd74, %fd159, 0dBFF0000000000000;
	add.f64 	%fd75, %fd159, 0d3FF0000000000000;
	rcp.approx.ftz.f64 	%fd76, %fd75;
	neg.f64 	%fd77, %fd75;
	fma.rn.f64 	%fd78, %fd77, %fd76, 0d3FF0000000000000;
	fma.rn.f64 	%fd79, %fd78, %fd78, %fd78;
	fma.rn.f64 	%fd80, %fd79, %fd76, %fd76;
	mul.f64 	%fd81, %fd74, %fd80;
	fma.rn.f64 	%fd82, %fd74, %fd80, %fd81;
	mul.f64 	%fd83, %fd82, %fd82;
	fma.rn.f64 	%fd84, %fd83, 0d3EB1380B3AE80F1E, 0d3ED0EE258B7A8B04;
	fma.rn.f64 	%fd85, %fd84, %fd83, 0d3EF3B2669F02676F;
	fma.rn.f64 	%fd86, %fd85, %fd83, 0d3F1745CBA9AB0956;
	fma.rn.f64 	%fd87, %fd86, %fd83, 0d3F3C71C72D1B5154;
	fma.rn.f64 	%fd88, %fd87, %fd83, 0d3F624924923BE72D;
	fma.rn.f64 	%fd89, %fd88, %fd83, 0d3F8999999999A3C4;
	fma.rn.f64 	%fd90, %fd89, %fd83, 0d3FB5555555555554;
	sub.f64 	%fd91, %fd74, %fd82;
	add.f64 	%fd92, %fd91, %fd91;
	neg.f64 	%fd93, %fd82;
	fma.rn.f64 	%fd94, %fd93, %fd74, %fd92;
	mul.f64 	%fd95, %fd80, %fd94;
	mul.f64 	%fd96, %fd83, %fd90;
	fma.rn.f64 	%fd97, %fd96, %fd82, %fd95;
	xor.b32  	%r90, %r121, -2147483648;
	mov.b32 	%r91, 1127219200;
	mov.b64 	%fd98, {%r90, %r91};
	sub.f64 	%fd99, %fd98, %fd1;
	fma.rn.f64 	%fd100, %fd99, 0d3FE62E42FEFA39EF, %fd82;
	fma.rn.f64 	%fd101, %fd99, 0dBFE62E42FEFA39EF, %fd100;
	sub.f64 	%fd102, %fd101, %fd82;
	sub.f64 	%fd103, %fd97, %fd102;
	fma.rn.f64 	%fd104, %fd99, 0d3C7ABC9E3B39803F, %fd103;
	add.f64 	%fd160, %fd100, %fd104;
	bra.uni 	$L__BB0_32;
$L__BB0_31:
	fma.rn.f64 	%fd73, %fd158, 0d7FF0000000000000, 0d7FF0000000000000;
	{
	.reg .b32 %temp; 
	mov.b64 	{%temp, %r82}, %fd158;
	}
	and.b32  	%r83, %r82, 2147483647;
	setp.eq.s32 	%p43, %r83, 0;
	selp.f64 	%fd160, 0dFFF0000000000000, %fd73, %p43;
$L__BB0_32:
	sub.f64 	%fd105, %fd6, %fd160;
	ld.shared.f64 	%fd106, [diff];
	add.f64 	%fd107, %fd106, %fd105;
	st.shared.f64 	[diff], %fd107;
$L__BB0_33:
	bar.sync 	0;
	ld.global.f64 	%fd16, [%rd12];
	setp.leu.f64 	%p45, %fd16, %fd2;
	@%p45 bra 	$L__BB0_35;
	ld.shared.f64 	%fd163, [diff];
	mov.f64 	%fd164, %fd163;
	bra.uni 	$L__BB0_46;
$L__BB0_35:
	div.rn.f64 	%fd18, %fd16, %fd2;
	{
	.reg .b32 %temp; 
	mov.b64 	{%temp, %r19}, %fd18;
	}
	abs.f64 	%fd19, %fd18;
	setp.neu.f64 	%p46, %fd18, 0d0000000000000000;
	@%p46 bra 	$L__BB0_37;
	setp.lt.s32 	%p49, %r4, 0;
	setp.neu.f64 	%p50, %fd5, 0d3FE0000000000000;
	setp.eq.s64 	%p51, %rd9, -9223372036854775808;
	and.pred  	%p5, %p50, %p51;
	selp.b32 	%r92, %r19, 0, %p5;
	or.b32  	%r93, %r92, 2146435072;
	selp.b32 	%r94, %r93, %r92, %p49;
	mov.b32 	%r95, 0;
	mov.b64 	%fd162, {%r95, %r94};
	bra.uni 	$L__BB0_38;
$L__BB0_37:
	setp.eq.s64 	%p5, %rd9, -9223372036854775808;
	{ // callseq 0, 0
	.param .b64 param0;
	st.param.f64 	[param0], %fd19;
	.param .b64 param1;
	st.param.f64 	[param1], %fd3;
	.param .b64 retval0;
	call.uni (retval0), 
	__internal_accurate_pow, 
	(
	param0, 
	param1
	);
	ld.param.f64 	%fd108, [retval0];
	} // callseq 0
	setp.lt.s32 	%p47, %r19, 0;
	setp.neu.f64 	%p48, %fd3, %fd4;
	neg.f64 	%fd110, %fd108;
	selp.f64 	%fd111, %fd110, %fd108, %p5;
	selp.f64 	%fd112, %fd111, %fd108, %p47;
	selp.f64 	%fd113, 0dFFF8000000000000, %fd112, %p48;
	selp.f64 	%fd162, %fd113, %fd112, %p47;
$L__BB0_38:
	add.f64 	%fd114, %fd18, %fd3;
	{
	.reg .b32 %temp; 
	mov.b64 	{%temp, %r96}, %fd114;
	}
	and.b32  	%r97, %r96, 2146435072;
	setp.ne.s32 	%p52, %r97, 2146435072;
	@%p52 bra 	$L__BB0_45;
	setp.num.f64 	%p53, %fd3, %fd3;
	setp.num.f64 	%p54, %fd18, %fd18;
	and.pred  	%p55, %p54, %p53;
	@%p55 bra 	$L__BB0_41;
	add.rn.f64 	%fd162, %fd18, %fd3;
	bra.uni 	$L__BB0_45;
$L__BB0_41:
	setp.neu.f64 	%p56, %fd5, 0d7FF0000000000000;
	@%p56 bra 	$L__BB0_43;
	setp.lt.s32 	%p60, %r4, 0;
	setp.gt.f64 	%p61, %fd19, 0d3FF0000000000000;
	selp.b32 	%r104, 2146435072, 0, %p61;
	xor.b32  	%r105, %r104, 2146435072;
	selp.b32 	%r106, %r105, %r104, %p60;
	setp.eq.f64 	%p62, %fd18, 0dBFF0000000000000;
	selp.b32 	%r107, 1072693248, %r106, %p62;
	mov.b32 	%r108, 0;
	mov.b64 	%fd162, {%r108, %r107};
	bra.uni 	$L__BB0_45;
$L__BB0_43:
	setp.neu.f64 	%p57, %fd19, 0d7FF0000000000000;
	@%p57 bra 	$L__BB0_45;
	setp.lt.s32 	%p58, %r19, 0;
	and.b32  	%r98, %r4, 2147483647;
	setp.ne.s32 	%p59, %r98, 1071644672;
	or.b32  	%r99, %r5, -2147483648;
	selp.b32 	%r100, %r99, %r5, %p59;
	selp.b32 	%r101, %r100, %r5, %p5;
	selp.b32 	%r102, %r101, %r5, %p58;
	mov.b32 	%r103, 0;
	mov.b64 	%fd162, {%r103, %r102};
$L__BB0_45:
	setp.eq.f64 	%p63, %fd3, 0d0000000000000000;
	setp.eq.f64 	%p64, %fd18, 0d3FF0000000000000;
	selp.f64 	%fd115, 0d3FF0000000000000, %fd162, %p63;
	selp.f64 	%fd116, 0d3FF0000000000000, %fd115, %p64;
	ld.shared.f64 	%fd163, [diff];
	mul.f64 	%fd164, %fd116, %fd163;
$L__BB0_46:
	setp.nan.f64 	%p65, %fd163, %fd163;
	setp.nan.f64 	%p66, %fd164, %fd164;
	or.pred  	%p67, %p65, %p66;
	@%p67 bra 	$L__BB0_48;
	abs.f64 	%fd117, %fd163;
	setp.neu.f64 	%p68, %fd117, 0d7FF0000000000000;
	abs.f64 	%fd118, %fd164;
	setp.neu.f64 	%p69, %fd118, 0d7FF0000000000000;
	and.pred  	%p70, %p68, %p69;
	@%p70 bra 	$L__BB0_49;
$L__BB0_48:
	mov.u64 	%rd45, $str$1;
	cvta.global.u64 	%rd46, %rd45;
	{ // callseq 1, 0
	.param .b64 param0;
	st.param.b64 	[param0], %rd46;
	.param .b64 param1;
	st.param.b64 	[param1], 0;
	.param .b32 retval0;
	call.uni (retval0), 
	vprintf, 
	(
	param0, 
	param1
	);
	ld.param.b32 	%r109, [retval0];
	} // callseq 1
	bra.uni 	$L__BB0_60;
$L__BB0_49:
	cvt.u32.u64 	%r111, %rd7;
	setp.ne.s32 	%p71, %r111, 0;
	@%p71 bra 	$L__BB0_51;
	mul.f64 	%fd120, %fd164, 0d3FE0000000000000;
	ld.global.f64 	%fd121, [%rd3];
	fma.rn.f64 	%fd122, %fd120, %fd163, %fd121;
	st.global.f64 	[%rd3], %fd122;
$L__BB0_51:
	ld.const.f64 	%fd123, [eta];
	mul.f64 	%fd31, %fd164, %fd123;
	ld.global.f64 	%fd124, [%rd18];
	mul.f64 	%fd125, %fd31, %fd124;
	ld.global.f64 	%fd126, [%rd16];
	mul.f64 	%fd127, %fd31, %fd126;
	add.s64 	%rd48, %rd1, %rd41;
	ld.global.f64 	%fd128, [%rd48];
	sqrt.rn.f64 	%fd129, %fd128;
	div.rn.f64 	%fd32, %fd125, %fd129;
	add.s64 	%rd50, %rd1, %rd42;
	ld.global.f64 	%fd130, [%rd50];
	sqrt.rn.f64 	%fd131, %fd130;
	div.rn.f64 	%fd33, %fd127, %fd131;
	fma.rn.f64 	%fd132, %fd125, %fd125, %fd128;
	st.global.f64 	[%rd48], %fd132;
	ld.global.f64 	%fd133, [%rd50];
	fma.rn.f64 	%fd134, %fd127, %fd127, %fd133;
	st.global.f64 	[%rd50], %fd134;
	abs.f64 	%fd135, %fd32;
	setp.equ.f64 	%p72, %fd135, 0d7FF0000000000000;
	abs.f64 	%fd136, %fd33;
	setp.equ.f64 	%p73, %fd136, 0d7FF0000000000000;
	or.pred  	%p74, %p72, %p73;
	@%p74 bra 	$L__BB0_53;
	ld.global.f64 	%fd138, [%rd16];
	sub.f64 	%fd139, %fd138, %fd32;
	st.global.f64 	[%rd16], %fd139;
	ld.global.f64 	%fd140, [%rd18];
	sub.f64 	%fd141, %fd140, %fd33;
	st.global.f64 	[%rd18], %fd141;
$L__BB0_53:
	cvt.u32.u64 	%r112, %rd7;
	setp.ne.s32 	%p75, %r112, 0;
	@%p75 bra 	$L__BB0_59;
	add.s64 	%rd23, %rd1, %rd43;
	ld.global.f64 	%fd142, [%rd23];
	sqrt.rn.f64 	%fd143, %fd142;
	div.rn.f64 	%fd165, %fd31, %fd143;
	abs.f64 	%fd144, %fd165;
	setp.ne.f64 	%p76, %fd144, 0d7FF0000000000000;
	@%p76 bra 	$L__BB0_56;
	mov.u64 	%rd52, $str;
	cvta.global.u64 	%rd53, %rd52;
	{ // callseq 2, 0
	.param .b64 param0;
	st.param.b64 	[param0], %rd53;
	.param .b64 param1;
	st.param.b64 	[param1], 0;
	.param .b32 retval0;
	call.uni (retval0), 
	vprintf, 
	(
	param0, 
	param1
	);
	ld.param.b32 	%r113, [retval0];
	} // callseq 2
	mov.f64 	%fd165, 0d0000000000000000;
$L__BB0_56:
	ld.global.f64 	%fd146, [%rd20];
	sub.f64 	%fd147, %fd146, %fd165;
	st.global.f64 	[%rd20], %fd147;
	add.s64 	%rd24, %rd1, %rd44;
	ld.global.f64 	%fd148, [%rd24];
	sqrt.rn.f64 	%fd149, %fd148;
	div.rn.f64 	%fd166, %fd31, %fd149;
	abs.f64 	%fd150, %fd166;
	setp.ne.f64 	%p77, %fd150, 0d7FF0000000000000;
	@%p77 bra 	$L__BB0_58;
	mov.u64 	%rd55, $str;
	cvta.global.u64 	%rd56, %rd55;
	{ // callseq 3, 0
	.param .b64 param0;
	st.param.b64 	[param0], %rd56;
	.param .b64 param1;
	st.param.b64 	[param1], 0;
	.param .b32 retval0;
	call.uni (retval0), 
	vprintf, 
	(
	param0, 
	param1
	);
	ld.param.b32 	%r115, [retval0];
	} // callseq 3
	mov.f64 	%fd166, 0d0000000000000000;
$L__BB0_58:
	ld.global.f64 	%fd152, [%rd22];
	sub.f64 	%fd153, %fd152, %fd166;
	st.global.f64 	[%rd22], %fd153;
	ld.global.f64 	%fd154, [%rd23];
	fma.rn.f64 	%fd155, %fd31, %fd31, %fd154;
	st.global.f64 	[%rd23], %fd155;
	ld.global.f64 	%fd156, [%rd24];
	fma.rn.f64 	%fd157, %fd31, %fd31, %fd156;
	st.global.f64 	[%rd24], %fd157;
$L__BB0_59:
	bar.sync 	0;
$L__BB0_60:
	add.s64 	%rd57, %rd57, -1;
	add.s32 	%r117, %r117, 1;
	setp.ne.s64 	%p78, %rd57, 0;
	@%p78 bra 	$L__BB0_2;
$L__BB0_61:
	ret;

}
.func  (.param .b64 func_retval0) __internal_accurate_pow(
	.param .b64 __internal_accurate_pow_param_0,
	.param .b64 __internal_accurate_pow_param_1
)
{
	.reg .pred 	%p<8>;
	.reg .b32 	%r<49>;
	.reg .b32 	%f<3>;
	.reg .b64 	%fd<109>;

	ld.param.f64 	%fd10, [__internal_accurate_pow_param_0];
	ld.param.f64 	%fd11, [__internal_accurate_pow_param_1];
	{
	.reg .b32 %temp; 
	mov.b64 	{%temp, %r46}, %fd10;
	}
	{
	.reg .b32 %temp; 
	mov.b64 	{%r45, %temp}, %fd10;
	}
	shr.u32 	%r47, %r46, 20;
	setp.gt.u32 	%p1, %r46, 1048575;
	@%p1 bra 	$L__BB1_2;
	mul.f64 	%fd12, %fd10, 0d4350000000000000;
	{
	.reg .b32 %temp; 
	mov.b64 	{%temp, %r46}, %fd12;
	}
	{
	.reg .b32 %temp; 
	mov.b64 	{%r45, %temp}, %fd12;
	}
	shr.u32 	%r16, %r46, 20;
	add.s32 	%r47, %r16, -54;
$L__BB1_2:
	add.s32 	%r48, %r47, -1023;
	and.b32  	%r17, %r46, -2146435073;
	or.b32  	%r18, %r17, 1072693248;
	mov.b64 	%fd107, {%r45, %r18};
	setp.lt.u32 	%p2, %r18, 1073127583;
	@%p2 bra 	$L__BB1_4;
	{
	.reg .b32 %temp; 
	mov.b64 	{%r19, %temp}, %fd107;
	}
	{
	.reg .b32 %temp; 
	mov.b64 	{%temp, %r20}, %fd107;
	}
	add.s32 	%r21, %r20, -1048576;
	mov.b64 	%fd107, {%r19, %r21};
	add.s32 	%r48, %r47, -1022;
$L__BB1_4:
	add.f64 	%fd13, %fd107, 0dBFF0000000000000;
	add.f64 	%fd14, %fd107, 0d3FF0000000000000;
	rcp.approx.ftz.f64 	%fd15, %fd14;
	neg.f64 	%fd16, %fd14;
	fma.rn.f64 	%fd17, %fd16, %fd15, 0d3FF0000000000000;
	fma.rn.f64 	%fd18, %fd17, %fd17, %fd17;
	fma.rn.f64 	%fd19, %fd18, %fd15, %fd15;
	mul.f64 	%fd20, %fd13, %fd19;
	fma.rn.f64 	%fd21, %fd13, %fd19, %fd20;
	mul.f64 	%fd22, %fd21, %fd21;
	fma.rn.f64 	%fd23, %fd22, 0d3EB0F5FF7D2CAFE2, 0d3ED0F5D241AD3B5A;
	fma.rn.f64 	%fd24, %fd23, %fd22, 0d3EF3B20A75488A3F;
	fma.rn.f64 	%fd25, %fd24, %fd22, 0d3F1745CDE4FAECD5;
	fma.rn.f64 	%fd26, %fd25, %fd22, 0d3F3C71C7258A578B;
	fma.rn.f64 	%fd27, %fd26, %fd22, 0d3F6249249242B910;
	fma.rn.f64 	%fd28, %fd27, %fd22, 0d3F89999999999DFB;
	sub.f64 	%fd29, %fd13, %fd21;
	add.f64 	%fd30, %fd29, %fd29;
	neg.f64 	%fd31, %fd21;
	fma.rn.f64 	%fd32, %fd31, %fd13, %fd30;
	mul.f64 	%fd33, %fd19, %fd32;
	fma.rn.f64 	%fd34, %fd22, %fd28, 0d3FB5555555555555;
	mov.f64 	%fd35, 0d3FB5555555555555;
	sub.f64 	%fd36, %fd35, %fd34;
	fma.rn.f64 	%fd37, %fd22, %fd28, %fd36;
	add.f64 	%fd38, %fd37, 0dBC46A4CB00B9E7B0;
	add.f64 	%fd39, %fd34, %fd38;
	sub.f64 	%fd40, %fd34, %fd39;
	add.f64 	%fd41, %fd38, %fd40;
	mul.rn.f64 	%fd42, %fd21, %fd21;
	neg.f64 	%fd43, %fd42;
	fma.rn.f64 	%fd44, %fd21, %fd21, %fd43;
	{
	.reg .b32 %temp; 
	mov.b64 	{%r22, %temp}, %fd33;
	}
	{
	.reg .b32 %temp; 
	mov.b64 	{%temp, %r23}, %fd33;
	}
	add.s32 	%r24, %r23, 1048576;
	mov.b64 	%fd45, {%r22, %r24};
	fma.rn.f64 	%fd46, %fd21, %fd45, %fd44;
	mul.rn.f64 	%fd47, %fd42, %fd21;
	neg.f64 	%fd48, %fd47;
	fma.rn.f64 	%fd49, %fd42, %fd21, %fd48;
	fma.rn.f64 	%fd50, %fd42, %fd33, %fd49;
	fma.rn.f64 	%fd51, %fd46, %fd21, %fd50;
	mul.rn.f64 	%fd52, %fd39, %fd47;
	neg.f64 	%fd53, %fd52;
	fma.rn.f64 	%fd54, %fd39, %fd47, %fd53;
	fma.rn.f64 	%fd55, %fd39, %fd51, %fd54;
	fma.rn.f64 	%fd56, %fd41, %fd47, %fd55;
	add.f64 	%fd57, %fd52, %fd56;
	sub.f64 	%fd58, %fd52, %fd57;
	add.f64 	%fd59, %fd56, %fd58;
	add.f64 	%fd60, %fd21, %fd57;
	sub.f64 	%fd61, %fd21, %fd60;
	add.f64 	%fd62, %fd57, %fd61;
	add.f64 	%fd63, %fd59, %fd62;
	add.f64 	%fd64, %fd33, %fd63;
	add.f64 	%fd65, %fd60, %fd64;
	sub.f64 	%fd66, %fd60, %fd65;
	add.f64 	%fd67, %fd64, %fd66;
	xor.b32  	%r25, %r48, -2147483648;
	mov.b32 	%r26, 1127219200;
	mov.b64 	%fd68, {%r25, %r26};
	mov.b32 	%r27, -2147483648;
	mov.b64 	%fd69, {%r27, %r26};
	sub.f64 	%fd70, %fd68, %fd69;
	fma.rn.f64 	%fd71, %fd70, 0d3FE62E42FEFA39EF, %fd65;
	fma.rn.f64 	%fd72, %fd70, 0dBFE62E42FEFA39EF, %fd71;
	sub.f64 	%fd73, %fd72, %fd65;
	sub.f64 	%fd74, %fd67, %fd73;
	fma.rn.f64 	%fd75, %fd70, 0d3C7ABC9E3B39803F, %fd74;
	add.f64 	%fd76, %fd71, %fd75;
	sub.f64 	%fd77, %fd71, %fd76;
	add.f64 	%fd78, %fd75, %fd77;
	{
	.reg .b32 %temp; 
	mov.b64 	{%temp, %r28}, %fd11;
	}
	{
	.reg .b32 %temp; 
	mov.b64 	{%r29, %temp}, %fd11;
	}
	shl.b32 	%r30, %r28, 1;
	setp.gt.u32 	%p3, %r30, -33554433;
	and.b32  	%r31, %r28, -15728641;
	selp.b32 	%r32, %r31, %r28, %p3;
	mov.b64 	%fd79, {%r29, %r32};
	mul.rn.f64 	%fd80, %fd76, %fd79;
	neg.f64 	%fd81, %fd80;
	fma.rn.f64 	%fd82, %fd76, %fd79, %fd81;
	fma.rn.f64 	%fd83, %fd78, %fd79, %fd82;
	add.f64 	%fd4, %fd80, %fd83;
	sub.f64 	%fd84, %fd80, %fd4;
	add.f64 	%fd5, %fd83, %fd84;
	fma.rn.f64 	%fd85, %fd4, 0d3FF71547652B82FE, 0d4338000000000000;
	{
	.reg .b32 %temp; 
	mov.b64 	{%r13, %temp}, %fd85;
	}
	mov.f64 	%fd86, 0dC338000000000000;
	add.rn.f64 	%fd87, %fd85, %fd86;
	fma.rn.f64 	%fd88, %fd87, 0dBFE62E42FEFA39EF, %fd4;
	fma.rn.f64 	%fd89, %fd87, 0dBC7ABC9E3B39803F, %fd88;
	fma.rn.f64 	%fd90, %fd89, 0d3E5ADE1569CE2BDF, 0d3E928AF3FCA213EA;
	fma.rn.f64 	%fd91, %fd90, %fd89, 0d3EC71DEE62401315;
	fma.rn.f64 	%fd92, %fd91, %fd89, 0d3EFA01997C89EB71;
	fma.rn.f64 	%fd93, %fd92, %fd89, 0d3F2A01A014761F65;
	fma.rn.f64 	%fd94, %fd93, %fd89, 0d3F56C16C1852B7AF;
	fma.rn.f64 	%fd95, %fd94, %fd89, 0d3F81111111122322;
	fma.rn.f64 	%fd96, %fd95, %fd89, 0d3FA55555555502A1;
	fma.rn.f64 	%fd97, %fd96, %fd89, 0d3FC5555555555511;
	fma.rn.f64 	%fd98, %fd97, %fd89, 0d3FE000000000000B;
	fma.rn.f64 	%fd99, %fd98, %fd89, 0d3FF0000000000000;
	fma.rn.f64 	%fd100, %fd99, %fd89, 0d3FF0000000000000;
	{
	.reg .b32 %temp; 
	mov.b64 	{%r14, %temp}, %fd100;
	}
	{
	.reg .b32 %temp; 
	mov.b64 	{%temp, %r15}, %fd100;
	}
	shl.b32 	%r33, %r13, 20;
	add.s32 	%r34, %r33, %r15;
	mov.b64 	%fd108, {%r14, %r34};
	{
	.reg .b32 %temp; 
	mov.b64 	{%temp, %r35}, %fd4;
	}
	mov.b32 	%f2, %r35;
	abs.f32 	%f1, %f2;
	setp.lt.f32 	%p4, %f1, 0f4086232B;
	@%p4 bra 	$L__BB1_7;
	setp.lt.f64 	%p5, %fd4, 0d0000000000000000;
	add.f64 	%fd101, %fd4, 0d7FF0000000000000;
	selp.f64 	%fd108, 0d0000000000000000, %fd101, %p5;
	setp.geu.f32 	%p6, %f1, 0f40874800;
	@%p6 bra 	$L__BB1_7;
	shr.u32 	%r36, %r13, 31;
	add.s32 	%r37, %r13, %r36;
	shr.s32 	%r38, %r37, 1;
	shl.b32 	%r39, %r38, 20;
	add.s32 	%r40, %r15, %r39;
	mov.b64 	%fd102, {%r14, %r40};
	sub.s32 	%r41, %r13, %r38;
	shl.b32 	%r42, %r41, 20;
	add.s32 	%r43, %r42, 1072693248;
	mov.b32 	%r44, 0;
	mov.b64 	%fd103, {%r44, %r43};
	mul.f64 	%fd108, %fd103, %fd102;
$L__BB1_7:
	abs.f64 	%fd104, %fd108;
	setp.eq.f64 	%p7, %fd104, 0d7FF0000000000000;
	fma.rn.f64 	%fd105, %fd108, %fd5, %fd108;
	selp.f64 	%fd106, %fd108, %fd105, %p7;
	st.param.f64 	[func_retval0], %fd106;
	ret;

}


// ===== COMPILED SASS (sm_100) =====

	.target	sm_100

	.elftype	@"ET_EXEC"


//--------------------- .note.nv.tkinfo           --------------------------
	.section	.note.nv.tkinfo,"",@"SHT_NOTE"
	.sectionflags	@"SHF_NOTE_NV_TKINFO"
	.tkinfo
        /*0018*/ 	.word	0x00000002
        /*0030*/ 	.string	""
        /*0030*/ 	.string	"ptxas"
        /*0030*/ 	.string	"Cuda compilation tools, release 13.0, V13.0.88"
        /*0030*/ 	.string	"Build cuda_13.0.r13.0/compiler.36424714_0"
        /*0030*/ 	.string	"-arch sm_100 -m 64 "



//--------------------- .note.nv.cuinfo           --------------------------
	.section	.note.nv.cuinfo,"",@"SHT_NOTE"
	.sectionflags	@"SHF_NOTE_NV_CUINFO"
        /*0018*/ 	.short	0x0002
        /*001a*/ 	.short	0x0064
        /*001c*/ 	.short	0x0082
	.zero		2


//--------------------- .nv.info                  --------------------------
	.section	.nv.info,"",@"SHT_CUDA_INFO"
	.align	4


	//----- nvinfo : EIATTR_REGCOUNT
	.align		4
        /*0000*/ 	.byte	0x04, 0x2f
        /*0002*/ 	.short	(.L_8 - .L_7)
	.align		4
.L_7:
        /*0004*/ 	.word	index@(_Z12glove_threadPdPK11cooccur_recS_S_i)
        /*0008*/ 	.word	0x0000003b


	//----- nvinfo : EIATTR_FRAME_SIZE
	.align		4
.L_8:
        /*000c*/ 	.byte	0x04, 0x11
        /*000e*/ 	.short	(.L_10 - .L_9)
	.align		4
.L_9:
        /*0010*/ 	.word	index@($_Z12glove_threadPdPK11cooccur_recS_S_i$__internal_accurate_pow)
        /*0014*/ 	.word	0x00000000


	//----- nvinfo : EIATTR_FRAME_SIZE
	.align		4
.L_10:
        /*0018*/ 	.byte	0x04, 0x11
        /*001a*/ 	.short	(.L_12 - .L_11)
	.align		4
.L_11:
        /*001c*/ 	.word	index@($__internal_1_$__cuda_sm20_dsqrt_rn_f64_mediumpath_v1)
        /*0020*/ 	.word	0x00000000


	//----- nvinfo : EIATTR_FRAME_SIZE
	.align		4
.L_12:
        /*0024*/ 	.byte	0x04, 0x11
        /*0026*/ 	.short	(.L_14 - .L_13)
	.align		4
.L_13:
        /*0028*/ 	.word	index@($__internal_0_$__cuda_sm20_div_rn_f64_full)
        /*002c*/ 	.word	0x00000000


	//----- nvinfo : EIATTR_FRAME_SIZE
	.align		4
.L_14:
        /*0030*/ 	.byte	0x04, 0x11
        /*0032*/ 	.short	(.L_16 - .L_15)
	.align		4
.L_15:
        /*0034*/ 	.word	index@(_Z12glove_threadPdPK11cooccur_recS_S_i)
        /*0038*/ 	.word	0x00000000


	//----- nvinfo : EIATTR_MIN_STACK_SIZE
	.align		4
.L_16:
        /*003c*/ 	.byte	0x04, 0x12
        /*003e*/ 	.short	(.L_18 - .L_17)
	.align		4
.L_17:
        /*0040*/ 	.word	index@(_Z12glove_threadPdPK11cooccur_recS_S_i)
        /*0044*/ 	.word	0x00000000
.L_18:


//--------------------- .nv.compat                --------------------------
	.section	.nv.compat,"",@"SHT_CUDA_COMPAT_INFO"
	.align	4
        /*0000*/ 	.byte	0x02, 0x09, 0x00, 0x00, 0x02, 0x02, 0x01, 0x00, 0x02, 0x05, 0x05, 0x00, 0x03, 0x07, 0x01, 0x01
        /*0010*/ 	.byte	0x02, 0x03, 0x00, 0x00, 0x02, 0x06, 0x01, 0x00, 0x04, 0x0b, 0x08, 0x00, 0x01, 0x00, 0x00, 0x00
        /*0020*/ 	.byte	0x00, 0x00, 0x00, 0x00


//--------------------- .nv.info._Z12glove_threadPdPK11cooccur_recS_S_i --------------------------
	.section	.nv.info._Z12glove_threadPdPK11cooccur_recS_S_i,"",@"SHT_CUDA_INFO"
	.sectionflags	@""
	.align	4


	//----- nvinfo : EIATTR_CUDA_API_VERSION
	.align		4
        /*0000*/ 	.byte	0x04, 0x37
        /*0002*/ 	.short	(.L_20 - .L_19)
.L_19:
        /*0004*/ 	.word	0x00000082


	//----- nvinfo : EIATTR_KPARAM_INFO
	.align		4
.L_20:
        /*0008*/ 	.byte	0x04, 0x17
        /*000a*/ 	.short	(.L_22 - .L_21)
.L_21:
        /*000c*/ 	.word	0x00000000
        /*0010*/ 	.short	0x0004
        /*0012*/ 	.short	0x0020
        /*0014*/ 	.byte	0x00, 0xf0, 0x11, 0x00


	//----- nvinfo : EIATTR_KPARAM_INFO
	.align		4
.L_22:
        /*0018*/ 	.byte	0x04, 0x17
        /*001a*/ 	.short	(.L_24 - .L_23)
.L_23:
        /*001c*/ 	.word	0x00000000
        /*0020*/ 	.short	0x0003
        /*0022*/ 	.short	0x0018
        /*0024*/ 	.byte	0x00, 0xf5, 0x21, 0x00


	//----- nvinfo : EIATTR_KPARAM_INFO
	.align		4
.L_24:
        /*0028*/ 	.byte	0x04, 0x17
        /*002a*/ 	.short	(.L_26 - .L_25)
.L_25:
        /*002c*/ 	.word	0x00000000
        /*0030*/ 	.short	0x0002
        /*0032*/ 	.short	0x0010
        /*0034*/ 	.byte	0x00, 0xf5, 0x21, 0x00


	//----- nvinfo : EIATTR_KPARAM_INFO
	.align		4
.L_26:
        /*0038*/ 	.byte	0x04, 0x17
        /*003a*/ 	.short	(.L_28 - .L_27)
.L_27:
        /*003c*/ 	.word	0x00000000
        /*0040*/ 	.short	0x0001
        /*0042*/ 	.short	0x0008
        /*0044*/ 	.byte	0x00, 0xf5, 0x21, 0x00


	//----- nvinfo : EIATTR_KPARAM_INFO
	.align		4
.L_28:
        /*0048*/ 	.byte	0x04, 0x17
        /*004a*/ 	.short	(.L_30 - .L_29)
.L_29:
        /*004c*/ 	.word	0x00000000
        /*0050*/ 	.short	0x0000
        /*0052*/ 	.short	0x0000
        /*0054*/ 	.byte	0x00, 0xf5, 0x21, 0x00


	//----- nvinfo : EIATTR_SPARSE_MMA_MASK
	.align		4
.L_30:
        /*0058*/ 	.byte	0x03, 0x50
        /*005a*/ 	.short	0x0000


	//----- nvinfo : EIATTR_MAXREG_COUNT
	.align		4
        /*005c*/ 	.byte	0x03, 0x1b
        /*005e*/ 	.short	0x00ff


	//----- nvinfo : EIATTR_NUM_BARRIERS
	.align		4
        /*0060*/ 	.byte	0x02, 0x4c
        /*0062*/ 	.byte	0x01
	.zero		1


	//----- nvinfo : EIATTR_EXTERNS
	.align		4
        /*0064*/ 	.byte	0x04, 0x0f
        /*0066*/ 	.short	(.L_32 - .L_31)


	//   ....[0]....
	.align		4
.L_31:
        /*0068*/ 	.word	index@(vprintf)


	//----- nvinfo : EIATTR_MERCURY_ISA_VERSION
	.align		4
.L_32:
        /*006c*/ 	.byte	0x03, 0x5f
        /*006e*/ 	.short	0x0101


	//----- nvinfo : EIATTR_VRC_CTA_INIT_COUNT
	.align		4
        /*0070*/ 	.byte	0x02, 0x4a
	.zero		1
	.zero		1


	//----- nvinfo : EIATTR_SYSCALL_OFFSETS
	.align		4
        /*0074*/ 	.byte	0x04, 0x46
        /*0076*/ 	.short	(.L_34 - .L_33)


	//   ....[0]....
.L_33:
        /*0078*/ 	.word	0x00001a90


	//   ....[1]....
        /*007c*/ 	.word	0x000026f0


	//   ....[2]....
        /*0080*/ 	.word	0x00002b40


	//----- nvinfo : EIATTR_EXIT_INSTR_OFFSETS
	.align		4
.L_34:
        /*0084*/ 	.byte	0x04, 0x1c
        /*0086*/ 	.short	(.L_36 - .L_35)


	//   ....[0]....
.L_35:
        /*0088*/ 	.word	0x000000f0


	//   ....[1]....
        /*008c*/ 	.word	0x00002c70


	//----- nvinfo : EIATTR_CRS_STACK_SIZE
	.align		4
.L_36:
        /*0090*/ 	.byte	0x04, 0x1e
        /*0092*/ 	.short	(.L_38 - .L_37)
.L_37:
        /*0094*/ 	.word	0x00000000


	//----- nvinfo : EIATTR_CBANK_PARAM_SIZE
	.align		4
.L_38:
        /*0098*/ 	.byte	0x03, 0x19
        /*009a*/ 	.short	0x0024


	//----- nvinfo : EIATTR_PARAM_CBANK
	.align		4
        /*009c*/ 	.byte	0x04, 0x0a
        /*009e*/ 	.short	(.L_40 - .L_39)
	.align		4
.L_39:
        /*00a0*/ 	.word	index@(.nv.constant0._Z12glove_threadPdPK11cooccur_recS_S_i)
        /*00a4*/ 	.short	0x0380
        /*00a6*/ 	.short	0x0024


	//----- nvinfo : EIATTR_SW_WAR
	.align		4
.L_40:
        /*00a8*/ 	.byte	0x04, 0x36
        /*00aa*/ 	.short	(.L_42 - .L_41)
.L_41:
        /*00ac*/ 	.word	0x00000008
.L_42:


//--------------------- .nv.callgraph             --------------------------
	.section	.nv.callgraph,"",@"SHT_CUDA_CALLGRAPH"
	.align	4
	.sectionentsize	8
	.align		4
        /*0000*/ 	.word	0x00000000
	.align		4
        /*0004*/ 	.word	0xffffffff
	.align		4
        /*0008*/ 	.word	index@(_Z12glove_threadPdPK11cooccur_recS_S_i)
	.align		4
        /*000c*/ 	.word	index@(vprintf)
	.align		4
        /*0010*/ 	.word	0x00000000
	.align		4
        /*0014*/ 	.word	0xfffffffe
	.align		4
        /*0018*/ 	.word	0x00000000
	.align		4
        /*001c*/ 	.word	0xfffffffd
	.align		4
        /*0020*/ 	.word	0x00000000
	.align		4
        /*0024*/ 	.word	0xfffffffc


//--------------------- .nv.constant4             --------------------------
	.section	.nv.constant4,"a",@progbits
	.align	8
	.align		8
.nv.constant4:
        /*0000*/ 	.dword	vprintf
	.align		8
        /*0008*/ 	.dword	$str
	.align		8
        /*0010*/ 	.dword	$str$1


//--------------------- .nv.constant3             --------------------------
	.section	.nv.constant3,"a",@progbits
	.align	8
.nv.constant3:
	.type		voca_size,@object
	.size		voca_size,(num_lines_gpu - voca_size)
voca_size:
	.zero		4
	.type		num_lines_gpu,@object
	.size		num_lines_gpu,(eta - num_lines_gpu)
num_lines_gpu:
	.zero		4
	.type		eta,@object
	.size		eta,(alpha - eta)
eta:
	.zero		8
	.type		alpha,@object
	.size		alpha,(x_max - alpha)
alpha:
	.zero		8
	.type		x_max,@object
	.size		x_max,(.L_4 - x_max)
x_max:
	.zero		8
.L_4:


//--------------------- .text._Z12glove_threadPdPK11cooccur_recS_S_i --------------------------
	.section	.text._Z12glove_threadPdPK11cooccur_recS_S_i,"ax",@progbits
	.align	128
        .global         _Z12glove_threadPdPK11cooccur_recS_S_i
        .type           _Z12glove_threadPdPK11cooccur_recS_S_i,@function
        .size           _Z12glove_threadPdPK11cooccur_recS_S_i,(.L_x_60 - _Z12glove_threadPdPK11cooccur_recS_S_i)
        .other          _Z12glove_threadPdPK11cooccur_recS_S_i,@"STO_CUDA_ENTRY STV_DEFAULT"
_Z12glove_threadPdPK11cooccur_recS_S_i:
.text._Z12glove_threadPdPK11cooccur_recS_S_i:
[----:B------:R-:W0:Y:S08]  /*0000*/  LDC R1, c[0x0][0x37c] ;  /* 0x0000df00ff017b82 */ /* 0x000e300000000800 */
[----:B------:R-:W1:Y:S01]  /*0010*/  S2UR UR4, SR_CTAID.X ;  /* 0x00000000000479c3 */ /* 0x000e620000002500 */
[----:B------:R-:W2:Y:S01]  /*0020*/  LDCU UR5, c[0x0][0x3a0] ;  /* 0x00007400ff0577ac */ /* 0x000ea20008000800 */
[----:B------:R-:W3:Y:S06]  /*0030*/  LDCU.64 UR42, c[0x0][0x380] ;  /* 0x00007000ff2a77ac */ /* 0x000eec0008000a00 */
[----:B------:R-:W4:Y:S01]  /*0040*/  LDC R0, c[0x3][0x4] ;  /* 0x00c00100ff007b82 */ /* 0x000f220000000800 */
[----:B------:R-:W5:Y:S01]  /*0050*/  LDCU.64 UR40, c[0x0][0x358] ;  /* 0x00006b00ff2877ac */ /* 0x000f620008000a00 */
[----:B--2---:R-:W-:Y:S01]  /*0060*/  IMAD.U32 R3, RZ, RZ, UR5 ;  /* 0x00000005ff037e24 */ /* 0x004fe2000f8e00ff */
[----:B-1----:R-:W-:-:S02]  /*0070*/  UIMAD UR8, UR4, UR5, URZ ;  /* 0x00000005040872a4 */ /* 0x002fc4000f8e02ff */
[----:B---3--:R-:W-:-:S04]  /*0080*/  UIMAD.WIDE.U32 UR42, UR4, 0x8, UR42 ;  /* 0x00000008042a78a5 */ /* 0x008fc8000f8e002a */
[----:B----4-:R-:W-:Y:S02]  /*0090*/  VIADDMNMX.U32 R0, R3, UR8, R0, PT ;  /* 0x0000000803007c46 */ /* 0x010fe4000b800000 */
[----:B------:R-:W-:Y:S02]  /*00a0*/  IMAD.U32 R2, RZ, RZ, UR42 ;  /* 0x0000002aff027e24 */ /* 0x000fe4000f8e00ff */
[----:B------:R-:W-:Y:S02]  /*00b0*/  IMAD.U32 R3, RZ, RZ, UR43 ;  /* 0x0000002bff037e24 */ /* 0x000fe4000f8e00ff */
[----:B------:R-:W-:-:S03]  /*00c0*/  VIADD R24, R0, -UR8 ;  /* 0x8000000800187c36 */ /* 0x000fc60008000000 */
[----:B-----5:R1:W-:Y:S02]  /*00d0*/  STG.E.64 desc[UR40][R2.64], RZ ;  /* 0x000000ff02007986 */ /* 0x0203e4000c101b28 */
[----:B------:R-:W-:-:S13]  /*00e0*/  ISETP.GE.AND P0, PT, R24, 0x1, PT ;  /* 0x000000011800780c */ /* 0x000fda0003f06270 */
[----:B01----:R-:W-:Y:S05]  /*00f0*/  @!P0 EXIT ;  /* 0x000000000000894d */ /* 0x003fea0003800000 */
[----:B------:R-:W0:Y:S01]  /*0100*/  LDCU.64 UR4, c[0x0][0x388] ;  /* 0x00007100ff0477ac */ /* 0x000e220008000a00 */
[----:B------:R-:W1:Y:S01]  /*0110*/  S2R R25, SR_TID.X ;  /* 0x0000000000197919 */ /* 0x000e620000002100 */
[----:B------:R-:W-:Y:S01]  /*0120*/  BSSY B7, `(.L_x_0) ;  /* 0x00002b4000077945 */ /* 0x000fe20003800000 */
[----:B------:R-:W-:Y:S01]  /*0130*/  IMAD.U32 R23, RZ, RZ, UR8 ;  /* 0x00000008ff177e24 */ /* 0x000fe2000f8e00ff */
[----:B------:R-:W2:Y:S01]  /*0140*/  LDCU.64 UR6, c[0x3][0x10] ;  /* 0x00c00200ff0677ac */ /* 0x000ea20008000a00 */
[----:B------:R-:W-:Y:S01]  /*0150*/  IMAD.MOV.U32 R22, RZ, RZ, RZ ;  /* 0x000000ffff167224 */ /* 0x000fe200078e00ff */
[----:B------:R-:W3:Y:S01]  /*0160*/  LDCU.64 UR10, c[0x3][0x10] ;  /* 0x00c00200ff0a77ac */ /* 0x000ee20008000a00 */
[----:B------:R-:W4:Y:S01]  /*0170*/  LDCU UR49, c[0x0][0x360] ;  /* 0x00006c00ff3177ac */ /* 0x000f220008000800 */
[----:B------:R-:W5:Y:S01]  /*0180*/  LDCU UR48, c[0x3][URZ] ;  /* 0x00c00000ff3077ac */ /* 0x000f620008000800 */
[----:B0-----:R-:W-:Y:S02]  /*0190*/  UIADD3 UR45, UP0, UPT, UR4, 0x8, URZ ;  /* 0x00000008042d7890 */ /* 0x001fe4000ff1e0ff */
[----:B--2---:R-:W-:-:S02]  /*01a0*/  USHF.R.U32.HI UR4, URZ, 0x14, UR7 ;  /* 0x00000014ff047899 */ /* 0x004fc40008011607 */
[----:B------:R-:W-:Y:S01]  /*01b0*/  UIADD3.X UR44, UPT, UPT, URZ, UR5, URZ, UP0, !UPT ;  /* 0x00000005ff2c7290 */ /* 0x000fe200087fe4ff */
[----:B------:R-:W0:Y:S01]  /*01c0*/  S2UR UR5, SR_CgaCtaId ;  /* 0x00000000000579c3 */ /* 0x000e220000008800 */
[----:B------:R-:W-:Y:S01]  /*01d0*/  ULOP3.LUT UR4, UR4, 0x7ff, URZ, 0xc0, !UPT ;  /* 0x000007ff04047892 */ /* 0x000fe2000f8ec0ff */
[----:B---3--:R-:W2:Y:S01]  /*01e0*/  FRND.F64.TRUNC R32, UR10 ;  /* 0x0000000a00207d13 */ /* 0x008ea2000830d800 */
[----:B------:R-:W-:Y:S02]  /*01f0*/  UISETP.GE.AND UP0, UPT, UR7, URZ, UPT ;  /* 0x000000ff0700728c */ /* 0x000fe4000bf06270 */
[----:B------:R-:W-:Y:S01]  /*0200*/  UIADD3 UR4, UPT, UPT, UR4, -0x3f4, URZ ;  /* 0xfffffc0c04047890 */ /* 0x000fe2000fffe0ff */
[----:B------:R-:W3:Y:S01]  /*0210*/  LDCU UR52, c[0x3][0x14] ;  /* 0x00c00280ff3477ac */ /* 0x000ee20008000800 */
[C---:B-1----:R-:W-:Y:S02]  /*0220*/  VIADD R0, R25.reuse, 0x4 ;  /* 0x0000000419007836 */ /* 0x042fe40000000000 */
[----:B------:R-:W-:Y:S01]  /*0230*/  VIADD R2, R25, 0x2 ;  /* 0x0000000219027836 */ /* 0x000fe20000000000 */
[----:B------:R-:W-:-:S02]  /*0240*/  USHF.L.U64.HI UR46, UR6, UR4, UR7 ;  /* 0x00000004062e7299 */ /* 0x000fc40008010207 */
[----:B------:R-:W-:Y:S01]  /*0250*/  USHF.L.U32 UR47, UR6, UR4, URZ ;  /* 0x00000004062f7299 */ /* 0x000fe200080006ff */
[----:B----4-:R-:W-:Y:S01]  /*0260*/  ISETP.GE.U32.AND P0, PT, R0, UR49, PT ;  /* 0x0000003100007c0c */ /* 0x010fe2000bf06070 */
[----:B-----5:R-:W-:Y:S01]  /*0270*/  UIADD3 UR48, UP1, UPT, UR48, -0x1, URZ ;  /* 0xffffffff30307890 */ /* 0x020fe2000ff3e0ff */
[----:B------:R-:W-:Y:S01]  /*0280*/  ISETP.GE.U32.AND P1, PT, R2, UR49, PT ;  /* 0x0000003102007c0c */ /* 0x000fe2000bf26070 */
[----:B------:R-:W-:Y:S01]  /*0290*/  UMOV UR4, 0x400 ;  /* 0x0000040000047882 */ /* 0x000fe20000000000 */
[C---:B------:R-:W-:Y:S01]  /*02a0*/  ISETP.LT.U32.AND P2, PT, R25.reuse, 0x4, !P0 ;  /* 0x000000041900780c */ /* 0x040fe20004741070 */
[----:B------:R-:W1:Y:S01]  /*02b0*/  LDCU.64 UR36, c[0x3][0x10] ;  /* 0x00c00200ff2477ac */ /* 0x000e620008000a00 */
[C---:B------:R-:W-:Y:S02]  /*02c0*/  ISETP.LT.U32.AND P0, PT, R25.reuse, 0x2, !P1 ;  /* 0x000000021900780c */ /* 0x040fe40004f01070 */
[----:B------:R-:W-:Y:S01]  /*02d0*/  P2R R18, PR, RZ, 0x4 ;  /* 0x00000004ff127803 */ /* 0x000fe20000000000 */
[----:B------:R-:W4:Y:S01]  /*02e0*/  LDCU UR53, c[0x3][0x1c] ;  /* 0x00c00380ff3577ac */ /* 0x000f220008000800 */
[----:B------:R-:W-:Y:S01]  /*02f0*/  P2R R17, PR, RZ, 0x1 ;  /* 0x00000001ff117803 */ /* 0x000fe20000000000 */
[----:B0-----:R-:W-:Y:S01]  /*0300*/  ULEA UR4, UR5, UR4, 0x18 ;  /* 0x0000000405047291 */ /* 0x001fe2000f8ec0ff */
[----:B------:R-:W0:Y:S05]  /*0310*/  LDCU.64 UR38, c[0x3][0x8] ;  /* 0x00c00100ff2677ac */ /* 0x000e2a0008000a00 */
[----:B------:R-:W-:Y:S01]  /*0320*/  LEA R19, R25, UR4, 0x3 ;  /* 0x0000000419137c11 */ /* 0x000fe2000f8e18ff */
[----:B------:R-:W0:Y:S01]  /*0330*/  LDCU.64 UR50, c[0x0][0x398] ;  /* 0x00007300ff3277ac */ /* 0x000e220008000a00 */
[----:B------:R-:W-:-:S02]  /*0340*/  UIADD3 UR54, UPT, UPT, UR49, 0x1, URZ ;  /* 0x0000000131367890 */ /* 0x000fc4000fffe0ff */
[----:B------:R-:W-:Y:S02]  /*0350*/  UIADD3.X UR55, UPT, UPT, URZ, -0x1, URZ, UP1, !UPT ;  /* 0xffffffffff377890 */ /* 0x000fe40008ffe4ff */
[----:B-123--:R-:W-:-:S12]  /*0360*/  USEL UR56, URZ, 0x7ff00000, !UP0 ;  /* 0x7ff00000ff387887 */ /* 0x00efd8000c000000 */
.L_x_46:
[----:B--2---:R-:W-:Y:S02]  /*0370*/  IMAD.U32 R4, RZ, RZ, UR45 ;  /* 0x0000002dff047e24 */ /* 0x004fe4000f8e00ff */
[----:B------:R-:W-:Y:S02]  /*0380*/  IMAD.U32 R5, RZ, RZ, UR44 ;  /* 0x0000002cff057e24 */ /* 0x000fe4000f8e00ff */
[----:B------:R-:W-:-:S05]  /*0390*/  IMAD.WIDE R4, R23, 0x10, R4 ;  /* 0x0000001017047825 */ /* 0x000fca00078e0204 */
[----:B------:R-:W2:Y:S01]  /*03a0*/  LDG.E R8, desc[UR40][R4.64+-0x8] ;  /* 0xfffff82804087981 */ /* 0x000ea2000c1e1900 */
[----:B------:R-:W-:Y:S01]  /*03b0*/  IADD3 R24, P0, PT, R24, -0x1, RZ ;  /* 0xffffffff18187810 */ /* 0x000fe20007f1e0ff */
[----:B------:R-:W-:Y:S03]  /*03c0*/  BSSY B6, `(.L_x_1) ;  /* 0x0000286000067945 */ /* 0x000fe60003800000 */
[----:B------:R-:W-:Y:S02]  /*03d0*/  IADD3.X R22, PT, PT, R22, -0x1, RZ, P0, !PT ;  /* 0xffffffff16167810 */ /* 0x000fe400007fe4ff */
[----:B------:R-:W-:-:S04]  /*03e0*/  ISETP.NE.U32.AND P0, PT, R24, RZ, PT ;  /* 0x000000ff1800720c */ /* 0x000fc80003f05070 */
[----:B------:R-:W-:-:S04]  /*03f0*/  ISETP.NE.AND.EX P1, PT, R22, RZ, PT, P0 ;  /* 0x000000ff1600720c */ /* 0x000fc80003f25300 */
[----:B------:R-:W-:Y:S02]  /*0400*/  P2R R38, PR, RZ, 0x2 ;  /* 0x00000002ff267803 */ /* 0x000fe40000000000 */
[----:B--2---:R-:W-:-:S13]  /*0410*/  ISETP.GE.AND P0, PT, R8, 0x1, PT ;  /* 0x000000010800780c */ /* 0x004fda0003f06270 */
[----:B-1----:R-:W-:Y:S05]  /*0420*/  @!P0 BRA `(.L_x_2) ;  /* 0x0000002400fc8947 */ /* 0x002fea0003800000 */
[----:B------:R-:W2:Y:S02]  /*0430*/  LDG.E R6, desc[UR40][R4.64+-0x4] ;  /* 0xfffffc2804067981 */ /* 0x000ea4000c1e1900 */
[----:B--2---:R-:W-:-:S13]  /*0440*/  ISETP.GE.AND P0, PT, R6, 0x1, PT ;  /* 0x000000010600780c */ /* 0x004fda0003f06270 */
[----:B------:R-:W-:Y:S05]  /*0450*/  @!P0 BRA `(.L_x_2) ;  /* 0x0000002400f08947 */ /* 0x000fea0003800000 */
[----:B------:R-:W1:Y:S01]  /*0460*/  LDC.64 R28, c[0x0][0x390] ;  /* 0x0000e400ff1c7b82 */ /* 0x000e620000000a00 */
[----:B------:R-:W-:Y:S02]  /*0470*/  IADD3 R8, P0, PT, R8, -0x1, RZ ;  /* 0xffffffff08087810 */ /* 0x000fe40007f1e0ff */
[----:B------:R-:W-:Y:S02]  /*0480*/  IADD3 R6, P1, PT, R6, UR48, RZ ;  /* 0x0000003006067c10 */ /* 0x000fe4000ff3e0ff */
[----:B------:R-:W-:Y:S01]  /*0490*/  ISETP.NE.AND P3, PT, R18, RZ, PT ;  /* 0x000000ff1200720c */ /* 0x000fe20003f65270 */
[----:B------:R-:W-:Y:S01]  /*04a0*/  IMAD.X R2, RZ, RZ, -0x1, P0 ;  /* 0xffffffffff027424 */ /* 0x000fe200000e06ff */
[----:B------:R-:W-:Y:S01]  /*04b0*/  ISETP.NE.AND P2, PT, R17, RZ, PT ;  /* 0x000000ff1100720c */ /* 0x000fe20003f45270 */
[----:B------:R-:W-:Y:S02]  /*04c0*/  IMAD.X R0, RZ, RZ, UR55, P1 ;  /* 0x00000037ff007e24 */ /* 0x000fe400088e06ff */
[----:B------:R-:W-:-:S04]  /*04d0*/  IMAD.WIDE.U32 R8, R8, UR54, RZ ;  /* 0x0000003608087c25 */ /* 0x000fc8000f8e00ff */
[----:B------:R-:W-:-:S04]  /*04e0*/  IMAD.WIDE.U32 R6, R6, UR54, RZ ;  /* 0x0000003606067c25 */ /* 0x000fc8000f8e00ff */
[----:B------:R-:W-:Y:S01]  /*04f0*/  IMAD R3, R2, UR54, RZ ;  /* 0x0000003602037c24 */ /* 0x000fe2000f8e02ff */
[C---:B------:R-:W-:Y:S01]  /*0500*/  IADD3 R2, P0, PT, R25.reuse, R8, RZ ;  /* 0x0000000819027210 */ /* 0x040fe20007f1e0ff */
[----:B------:R-:W-:Y:S01]  /*0510*/  IMAD R11, R0, UR54, RZ ;  /* 0x00000036000b7c24 */ /* 0x000fe2000f8e02ff */
[----:B------:R-:W-:Y:S01]  /*0520*/  IADD3 R25, P1, PT, R25, R6, RZ ;  /* 0x0000000619197210 */ /* 0x000fe20007f3e0ff */
[----:B------:R-:W-:Y:S02]  /*0530*/  IMAD.IADD R3, R9, 0x1, R3 ;  /* 0x0000000109037824 */ /* 0x000fe400078e0203 */
[----:B------:R-:W-:Y:S02]  /*0540*/  IMAD.IADD R0, R7, 0x1, R11 ;  /* 0x0000000107007824 */ /* 0x000fe400078e020b */
[----:B------:R-:W-:Y:S02]  /*0550*/  IMAD.X R7, RZ, RZ, R3, P0 ;  /* 0x000000ffff077224 */ /* 0x000fe400000e0603 */
[C---:B------:R-:W-:Y:S01]  /*0560*/  IMAD.SHL.U32 R43, R2.reuse, 0x8, RZ ;  /* 0x00000008022b7824 */ /* 0x040fe200078e00ff */
[----:B------:R-:W-:Y:S01]  /*0570*/  IADD3.X R56, PT, PT, RZ, R0, RZ, P1, !PT ;  /* 0x00000000ff387210 */ /* 0x000fe20000ffe4ff */
[----:B------:R-:W-:Y:S01]  /*0580*/  IMAD.SHL.U32 R51, R25, 0x8, RZ ;  /* 0x0000000819337824 */ /* 0x000fe200078e00ff */
[----:B------:R-:W-:-:S02]  /*0590*/  SHF.L.U64.HI R2, R2, 0x3, R7 ;  /* 0x0000000302027819 */ /* 0x000fc40000010207 */
[----:B------:R-:W-:Y:S02]  /*05a0*/  SHF.L.U64.HI R56, R25, 0x3, R56 ;  /* 0x0000000319387819 */ /* 0x000fe40000010238 */
[-C--:B-1----:R-:W-:Y:S02]  /*05b0*/  IADD3 R34, P0, PT, R43, R28.reuse, RZ ;  /* 0x0000001c2b227210 */ /* 0x082fe40007f1e0ff */
[----:B------:R-:W-:-:S03]  /*05c0*/  IADD3 R40, P1, PT, R51, R28, RZ ;  /* 0x0000001c33287210 */ /* 0x000fc60007f3e0ff */
[--C-:B------:R-:W-:Y:S02]  /*05d0*/  IMAD.X R35, R2, 0x1, R29.reuse, P0 ;  /* 0x0000000102237824 */ /* 0x100fe400000e061d */
[----:B------:R-:W-:-:S03]  /*05e0*/  IMAD.X R41, R56, 0x1, R29, P1 ;  /* 0x0000000138297824 */ /* 0x000fc600008e061d */
[----:B------:R-:W2:Y:S04]  /*05f0*/  LDG.E.64 R10, desc[UR40][R34.64] ;  /* 0x00000028220a7981 */ /* 0x000ea8000c1e1b00 */
[----:B------:R-:W2:Y:S01]  /*0600*/  LDG.E.64 R12, desc[UR40][R40.64] ;  /* 0x00000028280c7981 */ /* 0x000ea2000c1e1b00 */
[----:B------:R-:W-:Y:S05]  /*0610*/  WARPSYNC.ALL ;  /* 0x0000000000007948 */ /* 0x000fea0003800000 */
[----:B------:R-:W1:Y:S01]  /*0620*/  S2R R25, SR_TID.X ;  /* 0x0000000000197919 */ /* 0x000e620000002100 */
[----:B------:R-:W3:Y:S01]  /*0630*/  LDCU UR4, c[0x0][0x360] ;  /* 0x00006c00ff0477ac */ /* 0x000ee20008000800 */
[----:B------:R-:W-:Y:S01]  /*0640*/  BSSY.RECONVERGENT B0, `(.L_x_3) ;  /* 0x00000c5000007945 */ /* 0x000fe20003800200 */
[----:B-1----:R-:W-:-:S05]  /*0650*/  VIADD R7, R25, 0x200 ;  /* 0x0000020019077836 */ /* 0x002fca0000000000 */
[----:B---3--:R-:W-:Y:S01]  /*0660*/  ISETP.GE.U32.AND P0, PT, R7, UR4, PT ;  /* 0x0000000407007c0c */ /* 0x008fe2000bf06070 */
[----:B------:R-:W1:Y:S01]  /*0670*/  LDCU UR4, c[0x0][0x360] ;  /* 0x00006c00ff0477ac */ /* 0x000e620008000800 */
[C---:B------:R-:W-:Y:S02]  /*0680*/  VIADD R7, R25.reuse, 0x100 ;  /* 0x0000010019077836 */ /* 0x040fe40000000000 */
[----:B------:R-:W-:-:S03]  /*0690*/  ISETP.GT.U32.OR P0, PT, R25, 0x1ff, P0 ;  /* 0x000001ff1900780c */ /* 0x000fc60000704470 */
[----:B-1----:R-:W-:Y:S01]  /*06a0*/  ISETP.GE.U32.AND P1, PT, R7, UR4, PT ;  /* 0x0000000407007c0c */ /* 0x002fe2000bf26070 */
[----:B------:R-:W1:Y:S01]  /*06b0*/  LDCU UR4, c[0x0][0x360] ;  /* 0x00006c00ff0477ac */ /* 0x000e620008000800 */
[C---:B------:R-:W-:Y:S02]  /*06c0*/  VIADD R7, R25.reuse, 0x80 ;  /* 0x0000008019077836 */ /* 0x040fe40000000000 */
[----:B------:R-:W-:Y:S01]  /*06d0*/  ISETP.GT.U32.OR P1, PT, R25, 0xff, P1 ;  /* 0x000000ff1900780c */ /* 0x000fe20000f24470 */
[----:B--2---:R-:W-:-:S07]  /*06e0*/  DMUL R10, R10, R12 ;  /* 0x0000000c0a0a7228 */ /* 0x004fce0000000000 */
[----:B------:R-:W-:Y:S01]  /*06f0*/  STS.64 [R19], R10 ;  /* 0x0000000a13007388 */ /* 0x000fe20000000a00 */
[----:B------:R-:W-:Y:S08]  /*0700*/  BAR.SYNC.DEFER_BLOCKING 0x0 ;  /* 0x0000000000007b1d */ /* 0x000ff00000010000 */
[----:B------:R-:W-:Y:S08]  /*0710*/  BAR.SYNC.DEFER_BLOCKING 0x0 ;  /* 0x0000000000007b1d */ /* 0x000ff00000010000 */
[----:B------:R-:W-:Y:S08]  /*0720*/  BAR.SYNC.DEFER_BLOCKING 0x0 ;  /* 0x0000000000007b1d */ /* 0x000ff00000010000 */
[----:B------:R-:W-:Y:S06]  /*0730*/  BAR.SYNC.DEFER_BLOCKING 0x0 ;  /* 0x0000000000007b1d */ /* 0x000fec0000010000 */
[----:B------:R-:W-:Y:S04]  /*0740*/  @!P0 LDS.64 R12, [R19] ;  /* 0x00000000130c8984 */ /* 0x000fe80000000a00 */
[----:B------:R-:W2:Y:S02]  /*0750*/  @!P0 LDS.64 R14, [R19+0x1000] ;  /* 0x00100000130e8984 */ /* 0x000ea40000000a00 */
[----:B--2---:R-:W-:-:S07]  /*0760*/  @!P0 DADD R12, R12, R14 ;  /* 0x000000000c0c8229 */ /* 0x004fce000000000e */
[----:B------:R-:W-:Y:S01]  /*0770*/  @!P0 STS.64 [R19], R12 ;  /* 0x0000000c13008388 */ /* 0x000fe20000000a00 */
[----:B------:R-:W-:Y:S01]  /*0780*/  BAR.SYNC.DEFER_BLOCKING 0x0 ;  /* 0x0000000000007b1d */ /* 0x000fe20000010000 */
[----:B-1----:R-:W-:Y:S01]  /*0790*/  ISETP.GE.U32.AND P0, PT, R7, UR4, PT ;  /* 0x0000000407007c0c */ /* 0x002fe2000bf06070 */
[----:B------:R-:W-:-:S03]  /*07a0*/  VIADD R7, R25, 0x40 ;  /* 0x0000004019077836 */ /* 0x000fc60000000000 */
[----:B------:R-:W-:Y:S01]  /*07b0*/  ISETP.GT.U32.OR P0, PT, R25, 0x7f, P0 ;  /* 0x0000007f1900780c */ /* 0x000fe20000704470 */
[----:B------:R-:W1:Y:S01]  /*07c0*/  LDCU UR4, c[0x0][0x360] ;  /* 0x00006c00ff0477ac */ /* 0x000e620008000800 */
        /* <DEDUP_REMOVED lines=32> */
[----:B-1----:R-:W-:-:S04]  /*09d0*/  ISETP.GE.U32.AND P0, PT, R7, UR4, PT ;  /* 0x0000000407007c0c */ /* 0x002fc8000bf06070 */
[----:B------:R-:W-:-:S03]  /*09e0*/  ISETP.GT.U32.OR P0, PT, R25, 0x7, P0 ;  /* 0x000000071900780c */ /* 0x000fc60000704470 */
[----:B------:R-:W1:Y:S01]  /*09f0*/  LDC R7, c[0x0][0x360] ;  /* 0x0000d800ff077b82 */ /* 0x000e620000000800 */
[----:B------:R-:W-:Y:S04]  /*0a00*/  @!P1 LDS.64 R10, [R19] ;  /* 0x00000000130a9984 */ /* 0x000fe80000000a00 */
[----:B------:R-:W2:Y:S02]  /*0a10*/  @!P1 LDS.64 R14, [R19+0x80] ;  /* 0x00008000130e9984 */ /* 0x000ea40000000a00 */
[----:B--2---:R-:W-:-:S07]  /*0a20*/  @!P1 DADD R10, R10, R14 ;  /* 0x000000000a0a9229 */ /* 0x004fce000000000e */
[----:B------:R-:W-:Y:S01]  /*0a30*/  @!P1 STS.64 [R19], R10 ;  /* 0x0000000a13009388 */ /* 0x000fe20000000a00 */
[----:B------:R-:W-:Y:S01]  /*0a40*/  BAR.SYNC.DEFER_BLOCKING 0x0 ;  /* 0x0000000000007b1d */ /* 0x000fe20000010000 */
[----:B------:R-:W-:-:S04]  /*0a50*/  IADD3 R8, P1, PT, R8, UR49, RZ ;  /* 0x0000003108087c10 */ /* 0x000fc8000ff3e0ff */
[----:B------:R-:W-:Y:S01]  /*0a60*/  SHF.L.U32 R53, R8, 0x3, RZ ;  /* 0x0000000308357819 */ /* 0x000fe200000006ff */
[----:B------:R-:W-:Y:S04]  /*0a70*/  @!P0 LDS.64 R12, [R19] ;  /* 0x00000000130c8984 */ /* 0x000fe80000000a00 */
[----:B------:R-:W2:Y:S02]  /*0a80*/  @!P0 LDS.64 R14, [R19+0x40] ;  /* 0x00004000130e8984 */ /* 0x000ea40000000a00 */
[----:B--2---:R-:W-:-:S07]  /*0a90*/  @!P0 DADD R12, R12, R14 ;  /* 0x000000000c0c8229 */ /* 0x004fce000000000e */
[----:B------:R-:W-:Y:S01]  /*0aa0*/  @!P0 STS.64 [R19], R12 ;  /* 0x0000000c13008388 */ /* 0x000fe20000000a00 */
[----:B------:R-:W-:Y:S01]  /*0ab0*/  BAR.SYNC.DEFER_BLOCKING 0x0 ;  /* 0x0000000000007b1d */ /* 0x000fe20000010000 */
[----:B-1----:R-:W-:Y:S01]  /*0ac0*/  ISETP.GE.U32.AND P0, PT, R7, 0x2, PT ;  /* 0x000000020700780c */ /* 0x002fe20003f06070 */
[----:B------:R-:W-:Y:S01]  /*0ad0*/  IMAD.X R7, RZ, RZ, R3, P1 ;  /* 0x000000ffff077224 */ /* 0x000fe200008e0603 */
[----:B------:R-:W-:Y:S02]  /*0ae0*/  IADD3 R30, P1, PT, R53, R28, RZ ;  /* 0x0000001c351e7210 */ /* 0x000fe40007f3e0ff */
[----:B------:R-:W-:Y:S02]  /*0af0*/  ISETP.NE.OR P0, PT, R25, RZ, !P0 ;  /* 0x000000ff1900720c */ /* 0x000fe40004705670 */
[----:B------:R-:W-:-:S05]  /*0b00*/  SHF.L.U64.HI R36, R8, 0x3, R7 ;  /* 0x0000000308247819 */ /* 0x000fca0000010207 */
[----:B------:R-:W-:Y:S01]  /*0b10*/  IMAD.X R31, R36, 0x1, R29, P1 ;  /* 0x00000001241f7824 */ /* 0x000fe200008e061d */
[----:B------:R-:W-:Y:S04]  /*0b20*/  @P3 LDS.64 R14, [R19] ;  /* 0x00000000130e3984 */ /* 0x000fe80000000a00 */
[----:B------:R-:W1:Y:S02]  /*0b30*/  @P3 LDS.64 R20, [R19+0x20] ;  /* 0x0000200013143984 */ /* 0x000e640000000a00 */
[----:B-1----:R-:W-:-:S07]  /*0b40*/  @P3 DADD R14, R14, R20 ;  /* 0x000000000e0e3229 */ /* 0x002fce0000000014 */
[----:B------:R-:W-:Y:S01]  /*0b50*/  @P3 STS.64 [R19], R14 ;  /* 0x0000000e13003388 */ /* 0x000fe20000000a00 */
[----:B------:R-:W-:Y:S06]  /*0b60*/  BAR.SYNC.DEFER_BLOCKING 0x0 ;  /* 0x0000000000007b1d */ /* 0x000fec0000010000 */
[----:B------:R-:W-:Y:S04]  /*0b70*/  @P2 LDS.64 R10, [R19] ;  /* 0x00000000130a2984 */ /* 0x000fe80000000a00 */
[----:B------:R-:W1:Y:S02]  /*0b80*/  @P2 LDS.64 R20, [R19+0x10] ;  /* 0x0000100013142984 */ /* 0x000e640000000a00 */
[----:B-1----:R-:W-:-:S07]  /*0b90*/  @P2 DADD R10, R10, R20 ;  /* 0x000000000a0a2229 */ /* 0x002fce0000000014 */
[----:B------:R-:W-:Y:S01]  /*0ba0*/  @P2 STS.64 [R19], R10 ;  /* 0x0000000a13002388 */ /* 0x000fe20000000a00 */
[----:B------:R-:W-:Y:S01]  /*0bb0*/  BAR.SYNC.DEFER_BLOCKING 0x0 ;  /* 0x0000000000007b1d */ /* 0x000fe20000010000 */
[----:B------:R-:W-:-:S05]  /*0bc0*/  IADD3 R6, P2, PT, R6, UR49, RZ ;  /* 0x0000003106067c10 */ /* 0x000fca000ff5e0ff */
[----:B------:R-:W-:Y:S02]  /*0bd0*/  IMAD.X R3, RZ, RZ, R0, P2 ;  /* 0x000000ffff037224 */ /* 0x000fe400010e0600 */
[----:B------:R-:W-:-:S03]  /*0be0*/  IMAD.SHL.U32 R37, R6, 0x8, RZ ;  /* 0x0000000806257824 */ /* 0x000fc600078e00ff */
[----:B------:R-:W-:Y:S02]  /*0bf0*/  SHF.L.U64.HI R16, R6, 0x3, R3 ;  /* 0x0000000306107819 */ /* 0x000fe40000010203 */
[----:B------:R-:W-:-:S05]  /*0c00*/  IADD3 R28, P2, PT, R37, R28, RZ ;  /* 0x0000001c251c7210 */ /* 0x000fca0007f5e0ff */
[----:B------:R-:W-:Y:S01]  /*0c10*/  IMAD.X R29, R16, 0x1, R29, P2 ;  /* 0x00000001101d7824 */ /* 0x000fe200010e061d */
[----:B------:R-:W-:Y:S04]  /*0c20*/  @!P0 LDS.64 R12, [R19] ;  /* 0x00000000130c8984 */ /* 0x000fe80000000a00 */
[----:B------:R-:W1:Y:S02]  /*0c30*/  @!P0 LDS.64 R14, [R19+0x8] ;  /* 0x00000800130e8984 */ /* 0x000e640000000a00 */
[----:B-1----:R-:W-:-:S07]  /*0c40*/  @!P0 DADD R12, R12, R14 ;  /* 0x000000000c0c8229 */ /* 0x002fce000000000e */
[----:B------:R1:W-:Y:S01]  /*0c50*/  @!P0 STS.64 [R19], R12 ;  /* 0x0000000c13008388 */ /* 0x0003e20000000a00 */
[----:B------:R-:W-:Y:S01]  /*0c60*/  BAR.SYNC.DEFER_BLOCKING 0x0 ;  /* 0x0000000000007b1d */ /* 0x000fe20000010000 */
[----:B------:R-:W-:-:S13]  /*0c70*/  ISETP.NE.AND P0, PT, R25, RZ, PT ;  /* 0x000000ff1900720c */ /* 0x000fda0003f05270 */
[----:B-1----:R-:W-:Y:S05]  /*0c80*/  @P0 BRA `(.L_x_4) ;  /* 0x0000000400800947 */ /* 0x002fea0003800000 */
[----:B------:R-:W2:Y:S04]  /*0c90*/  LDG.E.64 R12, desc[UR40][R4.64] ;  /* 0x00000028040c7981 */ /* 0x000ea8000c1e1b00 */
[----:B------:R-:W3:Y:S04]  /*0ca0*/  LDG.E.64 R6, desc[UR40][R30.64] ;  /* 0x000000281e067981 */ /* 0x000ee8000c1e1b00 */
[----:B------:R-:W3:Y:S01]  /*0cb0*/  LDG.E.64 R10, desc[UR40][R28.64] ;  /* 0x000000281c0a7981 */ /* 0x000ee2000c1e1b00 */
[----:B------:R-:W-:Y:S01]  /*0cc0*/  BSSY.RECONVERGENT B1, `(.L_x_5) ;  /* 0x0000055000017945 */ /* 0x000fe20003800200 */
[----:B--2---:R-:W-:Y:S01]  /*0cd0*/  ISETP.GT.AND P0, PT, R13, 0xfffff, PT ;  /* 0x000fffff0d00780c */ /* 0x004fe20003f04270 */
[----:B------:R-:W-:-:S02]  /*0ce0*/  IMAD.MOV.U32 R8, RZ, RZ, R12 ;  /* 0x000000ffff087224 */ /* 0x000fc400078e000c */
[--C-:B------:R-:W-:Y:S02]  /*0cf0*/  IMAD.MOV.U32 R9, RZ, RZ, R13.reuse ;  /* 0x000000ffff097224 */ /* 0x100fe400078e000d */
[----:B------:R-:W-:Y:S01]  /*0d00*/  IMAD.MOV.U32 R3, RZ, RZ, R13 ;  /* 0x000000ffff037224 */ /* 0x000fe200078e000d */
[----:B---3--:R-:W-:-:S07]  /*0d10*/  DADD R6, R6, R10 ;  /* 0x0000000006067229 */ /* 0x008fce000000000a */
[----:B------:R-:W-:-:S10]  /*0d20*/  @!P0 DMUL R8, R8, 1.80143985094819840000e+16 ;  /* 0x4350000008088828 */ /* 0x000fd40000000000 */
[----:B------:R-:W-:Y:S02]  /*0d30*/  @!P0 IMAD.MOV.U32 R3, RZ, RZ, R9 ;  /* 0x000000ffff038224 */ /* 0x000fe400078e0009 */
[----:B------:R-:W-:Y:S02]  /*0d40*/  @!P0 IMAD.MOV.U32 R12, RZ, RZ, R8 ;  /* 0x000000ffff0c8224 */ /* 0x000fe400078e0008 */
[----:B------:R-:W-:-:S05]  /*0d50*/  VIADD R0, R3, 0xffffffff ;  /* 0xffffffff03007836 */ /* 0x000fca0000000000 */
[----:B------:R-:W-:Y:S01]  /*0d60*/  ISETP.GT.U32.AND P1, PT, R0, 0x7feffffe, PT ;  /* 0x7feffffe0000780c */ /* 0x000fe20003f24070 */
[----:B------:R-:W-:Y:S02]  /*0d70*/  IMAD.MOV.U32 R0, RZ, RZ, -0x3ff ;  /* 0xfffffc01ff007424 */ /* 0x000fe400078e00ff */
[----:B------:R-:W-:-:S10]  /*0d80*/  @!P0 IMAD.MOV.U32 R0, RZ, RZ, -0x435 ;  /* 0xfffffbcbff008424 */ /* 0x000fd400078e00ff */
[----:B------:R-:W-:Y:S05]  /*0d90*/  @P1 BRA `(.L_x_6) ;  /* 0x0000000400041947 */ /* 0x000fea0003800000 */
[----:B------:R-:W-:Y:S01]  /*0da0*/  LOP3.LUT R8, R3, 0xfffff, RZ, 0xc0, !PT ;  /* 0x000fffff03087812 */ /* 0x000fe200078ec0ff */
[----:B------:R-:W-:Y:S01]  /*0db0*/  IMAD.MOV.U32 R14, RZ, RZ, R12 ;  /* 0x000000ffff0e7224 */ /* 0x000fe200078e000c */
[----:B------:R-:W-:Y:S01]  /*0dc0*/  UMOV UR4, 0x3ae80f1e ;  /* 0x3ae80f1e00047882 */ /* 0x000fe20000000000 */
[----:B------:R-:W-:Y:S01]  /*0dd0*/  IMAD.MOV.U32 R46, RZ, RZ, RZ ;  /* 0x000000ffff2e7224 */ /* 0x000fe200078e00ff */
[----:B------:R-:W-:Y:S01]  /*0de0*/  LOP3.LUT R15, R8, 0x3ff00000, RZ, 0xfc, !PT ;  /* 0x3ff00000080f7812 */ /* 0x000fe200078efcff */
[----:B------:R-:W-:Y:S01]  /*0df0*/  IMAD.MOV.U32 R20, RZ, RZ, -0x748574fc ;  /* 0x8b7a8b04ff147424 */ /* 0x000fe200078e00ff */
[----:B------:R-:W-:Y:S01]  /*0e00*/  UMOV UR5, 0x3eb1380b ;  /* 0x3eb1380b00057882 */ /* 0x000fe20000000000 */
[----:B------:R-:W-:Y:S01]  /*0e10*/  IMAD.MOV.U32 R21, RZ, RZ, 0x3ed0ee25 ;  /* 0x3ed0ee25ff157424 */ /* 0x000fe200078e00ff */
[----:B------:R-:W-:Y:S01]  /*0e20*/  ISETP.GE.U32.AND P0, PT, R15, 0x3ff6a09f, PT ;  /* 0x3ff6a09f0f00780c */ /* 0x000fe20003f06070 */
[----:B------:R-:W-:Y:S01]  /*0e30*/  UMOV UR6, 0x80000000 ;  /* 0x8000000000067882 */ /* 0x000fe20000000000 */
[----:B------:R-:W-:Y:S01]  /*0e40*/  LEA.HI R0, R3, R0, RZ, 0xc ;  /* 0x0000000003007211 */ /* 0x000fe200078f60ff */
[----:B------:R-:W-:-:S10]  /*0e50*/  UMOV UR7, 0x43300000 ;  /* 0x4330000000077882 */ /* 0x000fd40000000000 */
[----:B------:R-:W-:Y:S02]  /*0e60*/  @P0 VIADD R9, R15, 0xfff00000 ;  /* 0xfff000000f090836 */ /* 0x000fe40000000000 */
[----:B------:R-:W-:-:S03]  /*0e70*/  @P0 VIADD R0, R0, 0x1 ;  /* 0x0000000100000836 */ /* 0x000fc60000000000 */
[----:B------:R-:W-:-:S06]  /*0e80*/  @P0 MOV R15, R9 ;  /* 0x00000009000f0202 */ /* 0x000fcc0000000f00 */
[C---:B------:R-:W-:Y:S02]  /*0e90*/  DADD R12, R14.reuse, 1 ;  /* 0x3ff000000e0c7429 */ /* 0x040fe40000000000 */
[----:B------:R-:W-:-:S04]  /*0ea0*/  DADD R14, R14, -1 ;  /* 0xbff000000e0e7429 */ /* 0x000fc80000000000 */
[----:B------:R-:W1:Y:S02]  /*0eb0*/  MUFU.RCP64H R47, R13 ;  /* 0x0000000d002f7308 */ /* 0x000e640000001800 */
[----:B-1----:R-:W-:-:S08]  /*0ec0*/  DFMA R8, -R12, R46, 1 ;  /* 0x3ff000000c08742b */ /* 0x002fd0000000012e */
[----:B------:R-:W-:-:S08]  /*0ed0*/  DFMA R8, R8, R8, R8 ;  /* 0x000000080808722b */ /* 0x000fd00000000008 */
[----:B------:R-:W-:-:S08]  /*0ee0*/  DFMA R46, R46, R8, R46 ;  /* 0x000000082e2e722b */ /* 0x000fd0000000002e */
[----:B------:R-:W-:-:S08]  /*0ef0*/  DMUL R8, R14, R46 ;  /* 0x0000002e0e087228 */ /* 0x000fd00000000000 */
[----:B------:R-:W-:-:S08]  /*0f00*/  DFMA R8, R14, R46, R8 ;  /* 0x0000002e0e08722b */ /* 0x000fd00000000008 */
[----:B------:R-:W-:-:S08]  /*0f10*/  DMUL R10, R8, R8 ;  /* 0x00000008080a7228 */ /* 0x000fd00000000000 */
[----:B------:R-:W-:Y:S01]  /*0f20*/  DFMA R12, R10, UR4, R20 ;  /* 0x000000040a0c7c2b */ /* 0x000fe20008000014 */
[----:B------:R-:W-:Y:S01]  /*0f30*/  UMOV UR4, 0x9f02676f ;  /* 0x9f02676f00047882 */ /* 0x000fe20000000000 */
[----:B------:R-:W-:Y:S01]  /*0f40*/  UMOV UR5, 0x3ef3b266 ;  /* 0x3ef3b26600057882 */ /* 0x000fe20000000000 */
[----:B------:R-:W-:-:S05]  /*0f50*/  DADD R20, R14, -R8 ;  /* 0x000000000e147229 */ /* 0x000fca0000000808 */
[----:B------:R-:W-:Y:S01]  /*0f60*/  DFMA R12, R10, R12, UR4 ;  /* 0x000000040a0c7e2b */ /* 0x000fe2000800000c */
[----:B------:R-:W-:Y:S01]  /*0f70*/  UMOV UR4, 0xa9ab0956 ;  /* 0xa9ab095600047882 */ /* 0x000fe20000000000 */
[----:B------:R-:W-:Y:S01]  /*0f80*/  UMOV UR5, 0x3f1745cb ;  /* 0x3f1745cb00057882 */ /* 0x000fe20000000000 */
[----:B------:R-:W-:-:S05]  /*0f90*/  DADD R20, R20, R20 ;  /* 0x0000000014147229 */ /* 0x000fca0000000014 */
[----:B------:R-:W-:Y:S01]  /*0fa0*/  DFMA R12, R10, R12, UR4 ;  /* 0x000000040a0c7e2b */ /* 0x000fe2000800000c */
[----:B------:R-:W-:Y:S01]  /*0fb0*/  UMOV UR4, 0x2d1b5154 ;  /* 0x2d1b515400047882 */ /* 0x000fe20000000000 */
[----:B------:R-:W-:Y:S01]  /*0fc0*/  UMOV UR5, 0x3f3c71c7 ;  /* 0x3f3c71c700057882 */ /* 0x000fe20000000000 */
[----:B------:R-:W-:-:S05]  /*0fd0*/  DFMA R14, R14, -R8, R20 ;  /* 0x800000080e0e722b */ /* 0x000fca0000000014 */
[----:B------:R-:W-:Y:S01]  /*0fe0*/  DFMA R26, R10, R12, UR4 ;  /* 0x000000040a1a7e2b */ /* 0x000fe2000800000c */
[----:B------:R-:W-:Y:S01]  /*0ff0*/  UMOV UR4, 0x923be72d ;  /* 0x923be72d00047882 */ /* 0x000fe20000000000 */
[----:B------:R-:W-:Y:S01]  /*1000*/  UMOV UR5, 0x3f624924 ;  /* 0x3f62492400057882 */ /* 0x000fe20000000000 */
[----:B------:R-:W-:Y:S01]  /*1010*/  LOP3.LUT R12, R0, 0x80000000, RZ, 0x3c, !PT ;  /* 0x80000000000c7812 */ /* 0x000fe200078e3cff */
[----:B------:R-:W-:Y:S01]  /*1020*/  IMAD.MOV.U32 R13, RZ, RZ, 0x43300000 ;  /* 0x43300000ff0d7424 */ /* 0x000fe200078e00ff */
[----:B------:R-:W-:-:S03]  /*1030*/  DMUL R14, R46, R14 ;  /* 0x0000000e2e0e7228 */ /* 0x000fc60000000000 */
[----:B------:R-:W-:Y:S01]  /*1040*/  DFMA R26, R10, R26, UR4 ;  /* 0x000000040a1a7e2b */ /* 0x000fe2000800001a */
[----:B------:R-:W-:Y:S01]  /*1050*/  UMOV UR4, 0x9999a3c4 ;  /* 0x9999a3c400047882 */ /* 0x000fe20000000000 */
[----:B------:R-:W-:Y:S01]  /*1060*/  UMOV UR5, 0x3f899999 ;  /* 0x3f89999900057882 */ /* 0x000fe20000000000 */
[----:B------:R-:W-:Y:S01]  /*1070*/  DADD R12, R12, -UR6 ;  /* 0x800000060c0c7e29 */ /* 0x000fe20008000000 */
[----:B------:R-:W-:Y:S01]  /*1080*/  UMOV UR6, 0xfefa39ef ;  /* 0xfefa39ef00067882 */ /* 0x000fe20000000000 */
[----:B------:R-:W-:-:S03]  /*1090*/  UMOV UR7, 0x3fe62e42 ;  /* 0x3fe62e4200077882 */ /* 0x000fc60000000000 */
[----:B------:R-:W-:Y:S01]  /*10a0*/  DFMA R26, R10, R26, UR4 ;  /* 0x000000040a1a7e2b */ /* 0x000fe2000800001a */
[----:B------:R-:W-:Y:S01]  /*10b0*/  UMOV UR4, 0x55555554 ;  /* 0x5555555400047882 */ /* 0x000fe20000000000 */
[----:B------:R-:W-:Y:S01]  /*10c0*/  UMOV UR5, 0x3fb55555 ;  /* 0x3fb5555500057882 */ /* 0x000fe20000000000 */
[----:B------:R-:W-:-:S05]  /*10d0*/  DFMA R20, R12, UR6, R8 ;  /* 0x000000060c147c2b */ /* 0x000fca0008000008 */
[----:B------:R-:W-:Y:S01]  /*10e0*/  DFMA R26, R10, R26, UR4 ;  /* 0x000000040a1a7e2b */ /* 0x000fe2000800001a */
[----:B------:R-:W-:Y:S01]  /*10f0*/  UMOV UR4, 0xfefa39ef ;  /* 0xfefa39ef00047882 */ /* 0x000fe20000000000 */
[----:B------:R-:W-:Y:S02]  /*1100*/  UMOV UR5, 0x3fe62e42 ;  /* 0x3fe62e4200057882 */ /* 0x000fe40000000000 */
[----:B------:R-:W-:Y:S01]  /*1110*/  DFMA R44, R12, -UR4, R20 ;  /* 0x800000040c2c7c2b */ /* 0x000fe20008000014 */
[----:B------:R-:W-:Y:S01]  /*1120*/  UMOV UR4, 0x3b39803f ;  /* 0x3b39803f00047882 */ /* 0x000fe20000000000 */
[----:B------:R-:W-:Y:S02]  /*1130*/  UMOV UR5, 0x3c7abc9e ;  /* 0x3c7abc9e00057882 */ /* 0x000fe40000000000 */
[----:B------:R-:W-:-:S04]  /*1140*/  DMUL R26, R10, R26 ;  /* 0x0000001a0a1a7228 */ /* 0x000fc80000000000 */
[----:B------:R-:W-:-:S04]  /*1150*/  DADD R44, -R8, R44 ;  /* 0x00000000082c7229 */ /* 0x000fc8000000012c */
[----:B------:R-:W-:-:S08]  /*1160*/  DFMA R14, R8, R26, R14 ;  /* 0x0000001a080e722b */ /* 0x000fd0000000000e */
[----:B------:R-:W-:-:S08]  /*1170*/  DADD R14, R14, -R44 ;  /* 0x000000000e0e7229 */ /* 0x000fd0000000082c */
[----:B------:R-:W-:-:S08]  /*1180*/  DFMA R14, R12, UR4, R14 ;  /* 0x000000040c0e7c2b */ /* 0x000fd0000800000e */
[----:B------:R-:W-:Y:S01]  /*1190*/  DADD R14, R20, R14 ;  /* 0x00000000140e7229 */ /* 0x000fe2000000000e */
[----:B------:R-:W-:Y:S10]  /*11a0*/  BRA `(.L_x_7) ;  /* 0x0000000000187947 */ /* 0x000ff40003800000 */
.L_x_6:
[----:B------:R-:W-:Y:S01]  /*11b0*/  IMAD.MOV.U32 R10, RZ, RZ, 0x0 ;  /* 0x00000000ff0a7424 */ /* 0x000fe200078e00ff */
[----:B------:R-:W-:Y:S01]  /*11c0*/  LOP3.LUT P0, RZ, R9, 0x7fffffff, RZ, 0xc0, !PT ;  /* 0x7fffffff09ff7812 */ /* 0x000fe2000780c0ff */
[----:B------:R-:W-:-:S06]  /*11d0*/  IMAD.MOV.U32 R11, RZ, RZ, 0x7ff00000 ;  /* 0x7ff00000ff0b7424 */ /* 0x000fcc00078e00ff */
[----:B------:R-:W-:-:S10]  /*11e0*/  DFMA R10, R8, R10, +INF ;  /* 0x7ff00000080a742b */ /* 0x000fd4000000000a */
[----:B------:R-:W-:Y:S02]  /*11f0*/  FSEL R14, R10, RZ, P0 ;  /* 0x000000ff0a0e7208 */ /* 0x000fe40000000000 */
[----:B------:R-:W-:-:S07]  /*1200*/  FSEL R15, R11, -QNAN , P0 ;  /* 0xfff000000b0f7808 */ /* 0x000fce0000000000 */
.L_x_7:
[----:B0---4-:R-:W-:Y:S05]  /*1210*/  BSYNC.RECONVERGENT B1 ;  /* 0x0000000000017941 */ /* 0x011fea0003800200 */
.L_x_5:
[----:B------:R-:W0:Y:S01]  /*1220*/  S2UR UR5, SR_CgaCtaId ;  /* 0x00000000000579c3 */ /* 0x000e220000008800 */
[----:B------:R-:W-:Y:S01]  /*1230*/  UMOV UR4, 0x400 ;  /* 0x0000040000047882 */ /* 0x000fe20000000000 */
[----:B------:R-:W-:Y:S01]  /*1240*/  DADD R6, R6, -R14 ;  /* 0x0000000006067229 */ /* 0x000fe2000000080e */
[----:B0-----:R-:W-:-:S09]  /*1250*/  ULEA UR4, UR5, UR4, 0x18 ;  /* 0x0000000405047291 */ /* 0x001fd2000f8ec0ff */
[----:B------:R-:W0:Y:S02]  /*1260*/  LDS.64 R8, [UR4] ;  /* 0x00000004ff087984 */ /* 0x000e240008000a00 */
[----:B0-----:R-:W-:-:S07]  /*1270*/  DADD R6, R6, R8 ;  /* 0x0000000006067229 */ /* 0x001fce0000000008 */
[----:B------:R1:W-:Y:S04]  /*1280*/  STS.64 [UR4], R6 ;  /* 0x00000006ff007988 */ /* 0x0003e80008000a04 */
.L_x_4:
[----:B0---4-:R-:W-:Y:S05]  /*1290*/  BSYNC.RECONVERGENT B0 ;  /* 0x0000000000007941 */ /* 0x011fea0003800200 */
.L_x_3:
[----:B------:R-:W-:Y:S08]  /*12a0*/  BAR.SYNC.DEFER_BLOCKING 0x0 ;  /* 0x0000000000007b1d */ /* 0x000ff00000010000 */
[----:B-1----:R-:W0:Y:S01]  /*12b0*/  LDC.64 R6, c[0x3][0x18] ;  /* 0x00c00600ff067b82 */ /* 0x002e220000000a00 */
[----:B------:R-:W0:Y:S01]  /*12c0*/  LDG.E.64 R4, desc[UR40][R4.64] ;  /* 0x0000002804047981 */ /* 0x000e22000c1e1b00 */
[----:B------:R-:W-:Y:S01]  /*12d0*/  BSSY.RECONVERGENT B0, `(.L_x_8) ;  /* 0x000006f000007945 */ /* 0x000fe20003800200 */
[----:B0-----:R-:W-:-:S14]  /*12e0*/  DSETP.GT.AND P0, PT, R4, R6, PT ;  /* 0x000000060400722a */ /* 0x001fdc0003f04000 */
[----:B------:R-:W0:Y:S01]  /*12f0*/  @P0 S2R R3, SR_CgaCtaId ;  /* 0x0000000000030919 */ /* 0x000e220000008800 */
[----:B------:R-:W-:-:S04]  /*1300*/  @P0 MOV R0, 0x400 ;  /* 0x0000040000000802 */ /* 0x000fc80000000f00 */
[----:B0-----:R-:W-:-:S05]  /*1310*/  @P0 LEA R0, R3, R0, 0x18 ;  /* 0x0000000003000211 */ /* 0x001fca00078ec0ff */
[----:B------:R-:W0:Y:S02]  /*1320*/  @P0 LDS.64 R8, [R0] ;  /* 0x0000000000080984 */ /* 0x000e240000000a00 */
[----:B0-----:R-:W-:Y:S02]  /*1330*/  @P0 IMAD.MOV.U32 R26, RZ, RZ, R8 ;  /* 0x000000ffff1a0224 */ /* 0x001fe400078e0008 */
[----:B------:R-:W-:Y:S01]  /*1340*/  @P0 IMAD.MOV.U32 R27, RZ, RZ, R9 ;  /* 0x000000ffff1b0224 */ /* 0x000fe200078e0009 */
[----:B------:R-:W-:Y:S06]  /*1350*/  @P0 BRA `(.L_x_9) ;  /* 0x0000000400980947 */ /* 0x000fec0003800000 */
[----:B------:R-:W0:Y:S01]  /*1360*/  MUFU.RCP64H R9, UR53 ;  /* 0x0000003500097d08 */ /* 0x000e220008001800 */
[----:B------:R-:W-:Y:S01]  /*1370*/  IMAD.MOV.U32 R8, RZ, RZ, 0x1 ;  /* 0x00000001ff087424 */ /* 0x000fe200078e00ff */
[----:B------:R-:W-:Y:S01]  /*1380*/  FSETP.GEU.AND P1, PT, |R5|, 6.5827683646048100446e-37, PT ;  /* 0x036000000500780b */ /* 0x000fe20003f2e200 */
[----:B------:R-:W-:Y:S04]  /*1390*/  BSSY.RECONVERGENT B1, `(.L_x_10) ;  /* 0x0000013000017945 */ /* 0x000fe80003800200 */
[----:B0-----:R-:W-:-:S08]  /*13a0*/  DFMA R10, R8, -R6, 1 ;  /* 0x3ff00000080a742b */ /* 0x001fd00000000806 */
[----:B------:R-:W-:-:S08]  /*13b0*/  DFMA R10, R10, R10, R10 ;  /* 0x0000000a0a0a722b */ /* 0x000fd0000000000a */
[----:B------:R-:W-:-:S08]  /*13c0*/  DFMA R10, R8, R10, R8 ;  /* 0x0000000a080a722b */ /* 0x000fd00000000008 */
[----:B------:R-:W-:-:S08]  /*13d0*/  DFMA R8, R10, -R6, 1 ;  /* 0x3ff000000a08742b */ /* 0x000fd00000000806 */
[----:B------:R-:W-:-:S08]  /*13e0*/  DFMA R8, R10, R8, R10 ;  /* 0x000000080a08722b */ /* 0x000fd0000000000a */
[----:B------:R-:W-:-:S08]  /*13f0*/  DMUL R54, R4, R8 ;  /* 0x0000000804367228 */ /* 0x000fd00000000000 */
[----:B------:R-:W-:-:S08]  /*1400*/  DFMA R6, R54, -R6, R4 ;  /* 0x800000063606722b */ /* 0x000fd00000000004 */
[----:B------:R-:W-:-:S10]  /*1410*/  DFMA R54, R8, R6, R54 ;  /* 0x000000060836722b */ /* 0x000fd40000000036 */
[----:B------:R-:W-:-:S05]  /*1420*/  FFMA R0, RZ, UR53, R55 ;  /* 0x00000035ff007c23 */ /* 0x000fca0008000037 */
[----:B------:R-:W-:-:S13]  /*1430*/  FSETP.GT.AND P0, PT, |R0|, 1.469367938527859385e-39, PT ;  /* 0x001000000000780b */ /* 0x000fda0003f04200 */
[----:B------:R-:W-:Y:S05]  /*1440*/  @P0 BRA P1, `(.L_x_11) ;  /* 0x00000000001c0947 */ /* 0x000fea0000800000 */
[----:B------:R-:W0:Y:S01]  /*1450*/  LDCU.64 UR4, c[0x3][0x18] ;  /* 0x00c00300ff0477ac */ /* 0x000e220008000a00 */
[----:B------:R-:W-:Y:S01]  /*1460*/  IMAD.MOV.U32 R8, RZ, RZ, R4 ;  /* 0x000000ffff087224 */ /* 0x000fe200078e0004 */
[----:B------:R-:W-:Y:S01]  /*1470*/  MOV R0, 0x14c0 ;  /* 0x000014c000007802 */ /* 0x000fe20000000f00 */
[----:B------:R-:W-:Y:S02]  /*1480*/  IMAD.MOV.U32 R9, RZ, RZ, R5 ;  /* 0x000000ffff097224 */ /* 0x000fe400078e0005 */
[----:B0-----:R-:W-:Y:S01]  /*1490*/  IMAD.U32 R4, RZ, RZ, UR4 ;  /* 0x00000004ff047e24 */ /* 0x001fe2000f8e00ff */
[----:B------:R-:W-:-:S07]  /*14a0*/  MOV R7, UR5 ;  /* 0x0000000500077c02 */ /* 0x000fce0008000f00 */
[----:B------:R-:W-:Y:S05]  /*14b0*/  CALL.REL.NOINC `($__internal_0_$__cuda_sm20_div_rn_f64_full) ;  /* 0x0000001400f07944 */ /* 0x000fea0003c00000 */
.L_x_11:
[----:B------:R-:W-:Y:S05]  /*14c0*/  BSYNC.RECONVERGENT B1 ;  /* 0x0000000000017941 */ /* 0x000fea0003800200 */
.L_x_10:
[----:B------:R-:W-:Y:S01]  /*14d0*/  DSETP.NEU.AND P0, PT, R54, RZ, PT ;  /* 0x000000ff3600722a */ /* 0x000fe20003f0d000 */
[----:B------:R-:W-:-:S13]  /*14e0*/  BSSY.RECONVERGENT B1, `(.L_x_12) ;  /* 0x0000023000017945 */ /* 0x000fda0003800200 */
[----:B------:R-:W-:Y:S05]  /*14f0*/  @P0 BRA `(.L_x_13) ;  /* 0x00000000002c0947 */ /* 0x000fea0003800000 */
[----:B------:R-:W-:Y:S01]  /*1500*/  UISETP.NE.U32.AND UP0, UPT, UR47, URZ, UPT ;  /* 0x000000ff2f00728c */ /* 0x000fe2000bf05070 */
[----:B------:R-:W-:Y:S01]  /*1510*/  IMAD.U32 R4, RZ, RZ, UR36 ;  /* 0x00000024ff047e24 */ /* 0x000fe2000f8e00ff */
[----:B------:R-:W-:Y:S01]  /*1520*/  ISETP.LE.AND P1, PT, RZ, UR52, PT ;  /* 0x00000034ff007c0c */ /* 0x000fe2000bf23270 */
[----:B------:R-:W-:Y:S01]  /*1530*/  IMAD.U32 R5, RZ, RZ, UR37 ;  /* 0x00000025ff057e24 */ /* 0x000fe2000f8e00ff */
[----:B------:R-:W-:Y:S01]  /*1540*/  UISETP.NE.AND.EX UP0, UPT, UR46, -0x80000000, UPT, UP0 ;  /* 0x800000002e00788c */ /* 0x000fe2000bf05300 */
[----:B------:R-:W-:-:S05]  /*1550*/  IMAD.MOV.U32 R6, RZ, RZ, RZ ;  /* 0x000000ffff067224 */ /* 0x000fca00078e00ff */
[----:B------:R-:W-:-:S13]  /*1560*/  PLOP3.LUT P0, PT, PT, PT, UP0, 0x80, 0x8 ;  /* 0x000000000008781c */ /* 0x000fda0003f0f008 */
[----:B------:R-:W-:-:S06]  /*1570*/  DSETP.NEU.AND P0, PT, |R4|, 0.5, !P0 ;  /* 0x3fe000000400742a */ /* 0x000fcc000470d200 */
[----:B------:R-:W-:-:S04]  /*1580*/  SEL R7, R55, RZ, P0 ;  /* 0x000000ff37077207 */ /* 0x000fc80000000000 */
[----:B------:R-:W-:Y:S01]  /*1590*/  @!P1 LOP3.LUT R7, R7, 0x7ff00000, RZ, 0xfc, !PT ;  /* 0x7ff0000007079812 */ /* 0x000fe200078efcff */
[----:B------:R-:W-:Y:S06]  /*15a0*/  BRA `(.L_x_14) ;  /* 0x0000000000587947 */ /* 0x000fec0003800000 */
.L_x_13:
[----:B------:R-:W-:Y:S01]  /*15b0*/  UISETP.NE.U32.AND UP0, UPT, UR47, URZ, UPT ;  /* 0x000000ff2f00728c */ /* 0x000fe2000bf05070 */
[----:B------:R-:W-:Y:S01]  /*15c0*/  DADD R4, -RZ, |R54| ;  /* 0x00000000ff047229 */ /* 0x000fe20000000536 */
[----:B------:R-:W-:Y:S01]  /*15d0*/  BSSY.RECONVERGENT B2, `(.L_x_15) ;  /* 0x0000006000027945 */ /* 0x000fe20003800200 */
[----:B------:R-:W-:Y:S01]  /*15e0*/  MOV R0, 0x1630 ;  /* 0x0000163000007802 */ /* 0x000fe20000000f00 */
[----:B------:R-:W-:-:S06]  /*15f0*/  UISETP.NE.AND.EX UP0, UPT, UR46, -0x80000000, UPT, UP0 ;  /* 0x800000002e00788c */ /* 0x000fcc000bf05300 */
[----:B------:R-:W-:-:S04]  /*1600*/  PLOP3.LUT P0, PT, PT, PT, UP0, 0x80, 0x8 ;  /* 0x000000000008781c */ /* 0x000fc80003f0f008 */
[----:B------:R-:W-:-:S13]  /*1610*/  PLOP3.LUT P0, PT, P0, PT, PT, 0x8, 0x80 ;  /* 0x000000000080781c */ /* 0x000fda000070e170 */
[----:B------:R-:W-:Y:S05]  /*1620*/  CALL.REL.NOINC `($_Z12glove_threadPdPK11cooccur_recS_S_i$__internal_accurate_pow) ;  /* 0x0000001c00b87944 */ /* 0x000fea0003c00000 */
[----:B------:R-:W-:Y:S05]  /*1630*/  BSYNC.RECONVERGENT B2 ;  /* 0x0000000000027941 */ /* 0x000fea0003800200 */
.L_x_15:
[----:B------:R-:W-:Y:S01]  /*1640*/  IMAD.MOV.U32 R4, RZ, RZ, R3 ;  /* 0x000000ffff047224 */ /* 0x000fe200078e0003 */
[----:B------:R-:W-:Y:S01]  /*1650*/  ISETP.GE.AND P2, PT, R55, RZ, PT ;  /* 0x000000ff3700720c */ /* 0x000fe20003f46270 */
[----:B------:R-:W-:-:S06]  /*1660*/  IMAD.MOV.U32 R5, RZ, RZ, R8 ;  /* 0x000000ffff057224 */ /* 0x000fcc00078e0008 */
[----:B------:R-:W-:Y:S01]  /*1670*/  DADD R6, -RZ, -R4 ;  /* 0x00000000ff067229 */ /* 0x000fe20000000904 */
[----:B------:R-:W-:Y:S02]  /*1680*/  IMAD.U32 R4, RZ, RZ, UR36 ;  /* 0x00000024ff047e24 */ /* 0x000fe4000f8e00ff */
[----:B------:R-:W-:-:S07]  /*1690*/  IMAD.U32 R5, RZ, RZ, UR37 ;  /* 0x00000025ff057e24 */ /* 0x000fce000f8e00ff */
[-C--:B------:R-:W-:Y:S01]  /*16a0*/  FSEL R6, R6, R3.reuse, P0 ;  /* 0x0000000306067208 */ /* 0x080fe20000000000 */
[----:B------:R-:W-:Y:S01]  /*16b0*/  DSETP.NEU.AND P1, PT, R32, R4, PT ;  /* 0x000000042000722a */ /* 0x000fe20003f2d000 */
[-C--:B------:R-:W-:Y:S02]  /*16c0*/  FSEL R7, R7, R8.reuse, P0 ;  /* 0x0000000807077208 */ /* 0x080fe40000000000 */
[----:B------:R-:W-:Y:S02]  /*16d0*/  FSEL R6, R6, R3, !P2 ;  /* 0x0000000306067208 */ /* 0x000fe40005000000 */
[----:B------:R-:W-:Y:S02]  /*16e0*/  FSEL R7, R7, R8, !P2 ;  /* 0x0000000807077208 */ /* 0x000fe40005000000 */
[----:B------:R-:W-:Y:S02]  /*16f0*/  @!P2 FSEL R6, R6, RZ, !P1 ;  /* 0x000000ff0606a208 */ /* 0x000fe40004800000 */
[----:B------:R-:W-:-:S07]  /*1700*/  @!P2 FSEL R7, R7, -QNAN , !P1 ;  /* 0xfff800000707a808 */ /* 0x000fce0004800000 */
.L_x_14:
[----:B------:R-:W-:Y:S05]  /*1710*/  BSYNC.RECONVERGENT B1 ;  /* 0x0000000000017941 */ /* 0x000fea0003800200 */
.L_x_12:
[----:B------:R-:W-:Y:S01]  /*1720*/  DADD R8, R54, R4 ;  /* 0x0000000036087229 */ /* 0x000fe20000000004 */
[----:B------:R-:W-:Y:S09]  /*1730*/  BSSY.RECONVERGENT B1, `(.L_x_16) ;  /* 0x000001d000017945 */ /* 0x000ff20003800200 */
[----:B------:R-:W-:-:S04]  /*1740*/  LOP3.LUT R8, R9, 0x7ff00000, RZ, 0xc0, !PT ;  /* 0x7ff0000009087812 */ /* 0x000fc800078ec0ff */
[----:B------:R-:W-:-:S13]  /*1750*/  ISETP.NE.AND P1, PT, R8, 0x7ff00000, PT ;  /* 0x7ff000000800780c */ /* 0x000fda0003f25270 */
[----:B------:R-:W-:Y:S05]  /*1760*/  @P1 BRA `(.L_x_17) ;  /* 0x0000000000641947 */ /* 0x000fea0003800000 */
[----:B------:R-:W-:-:S06]  /*1770*/  DSETP.NAN.AND P1, PT, R4, R4, PT ;  /* 0x000000040400722a */ /* 0x000fcc0003f28000 */
[----:B------:R-:W-:-:S14]  /*1780*/  DSETP.NUM.AND P1, PT, R54, R54, !P1 ;  /* 0x000000363600722a */ /* 0x000fdc0004f27000 */
[----:B------:R-:W-:Y:S01]  /*1790*/  @!P1 DADD R6, R54, R4 ;  /* 0x0000000036069229 */ /* 0x000fe20000000004 */
[----:B------:R-:W-:Y:S10]  /*17a0*/  @!P1 BRA `(.L_x_17) ;  /* 0x0000000000549947 */ /* 0x000ff40003800000 */
[----:B------:R-:W-:-:S14]  /*17b0*/  DSETP.NEU.AND P1, PT, |R4|, +INF , PT ;  /* 0x7ff000000400742a */ /* 0x000fdc0003f2d200 */
[----:B------:R-:W-:Y:S05]  /*17c0*/  @P1 BRA `(.L_x_18) ;  /* 0x0000000000201947 */ /* 0x000fea0003800000 */
[----:B------:R-:W-:Y:S01]  /*17d0*/  ISETP.LE.AND P1, PT, RZ, UR52, PT ;  /* 0x00000034ff007c0c */ /* 0x000fe2000bf23270 */
[----:B------:R-:W-:-:S06]  /*17e0*/  DSETP.GT.AND P0, PT, |R54|, 1, PT ;  /* 0x3ff000003600742a */ /* 0x000fcc0003f04200 */
[----:B------:R-:W-:Y:S01]  /*17f0*/  SEL R6, RZ, 0x7ff00000, !P0 ;  /* 0x7ff00000ff067807 */ /* 0x000fe20004000000 */
[----:B------:R-:W-:-:S05]  /*1800*/  DSETP.NEU.AND P0, PT, R54, -1, PT ;  /* 0xbff000003600742a */ /* 0x000fca0003f0d000 */
[----:B------:R-:W-:-:S04]  /*1810*/  @!P1 LOP3.LUT R6, R6, 0x7ff00000, RZ, 0x3c, !PT ;  /* 0x7ff0000006069812 */ /* 0x000fc800078e3cff */
[----:B------:R-:W-:Y:S01]  /*1820*/  SEL R7, R6, 0x3ff00000, P0 ;  /* 0x3ff0000006077807 */ /* 0x000fe20000000000 */
[----:B------:R-:W-:Y:S01]  /*1830*/  IMAD.MOV.U32 R6, RZ, RZ, RZ ;  /* 0x000000ffff067224 */ /* 0x000fe200078e00ff */
[----:B------:R-:W-:Y:S06]  /*1840*/  BRA `(.L_x_17) ;  /* 0x00000000002c7947 */ /* 0x000fec0003800000 */
.L_x_18:
[----:B------:R-:W-:-:S14]  /*1850*/  DSETP.NEU.AND P1, PT, |R54|, +INF , PT ;  /* 0x7ff000003600742a */ /* 0x000fdc0003f2d200 */
[----:B------:R-:W-:Y:S05]  /*1860*/  @P1 BRA `(.L_x_17) ;  /* 0x0000000000241947 */ /* 0x000fea0003800000 */
[----:B------:R-:W-:Y:S01]  /*1870*/  ULOP3.LUT UR5, UR52, 0x7fffffff, URZ, 0xc0, !UPT ;  /* 0x7fffffff34057892 */ /* 0x000fe2000f8ec0ff */
[----:B------:R-:W-:Y:S01]  /*1880*/  ISETP.GE.AND P1, PT, R55, RZ, PT ;  /* 0x000000ff3700720c */ /* 0x000fe20003f26270 */
[----:B------:R-:W-:Y:S02]  /*1890*/  UIADD3 UR4, UPT, UPT, UR56, -0x80000000, URZ ;  /* 0x8000000038047890 */ /* 0x000fe4000fffe0ff */
[----:B------:R-:W-:-:S04]  /*18a0*/  UISETP.NE.AND UP0, UPT, UR5, 0x3fe00000, UPT ;  /* 0x3fe000000500788c */ /* 0x000fc8000bf05270 */
[----:B------:R-:W-:-:S06]  /*18b0*/  USEL UR4, UR4, UR56, UP0 ;  /* 0x0000003804047287 */ /* 0x000fcc0008000000 */
[----:B------:R-:W-:-:S05]  /*18c0*/  IMAD.U32 R6, RZ, RZ, UR4 ;  /* 0x00000004ff067e24 */ /* 0x000fca000f8e00ff */
[----:B------:R-:W-:-:S04]  /*18d0*/  SEL R6, R6, UR56, P0 ;  /* 0x0000003806067c07 */ /* 0x000fc80008000000 */
[----:B------:R-:W-:Y:S01]  /*18e0*/  SEL R7, R6, UR56, !P1 ;  /* 0x0000003806077c07 */ /* 0x000fe2000c800000 */
[----:B------:R-:W-:-:S07]  /*18f0*/  IMAD.MOV.U32 R6, RZ, RZ, RZ ;  /* 0x000000ffff067224 */ /* 0x000fce00078e00ff */
.L_x_17:
[----:B------:R-:W-:Y:S05]  /*1900*/  BSYNC.RECONVERGENT B1 ;  /* 0x0000000000017941 */ /* 0x000fea0003800200 */
.L_x_16:
[----:B------:R-:W0:Y:S01]  /*1910*/  S2UR UR5, SR_CgaCtaId ;  /* 0x00000000000579c3 */ /* 0x000e220000008800 */
[----:B------:R-:W-:Y:S01]  /*1920*/  UMOV UR4, 0x400 ;  /* 0x0000040000047882 */ /* 0x000fe20000000000 */
[----:B------:R-:W-:Y:S02]  /*1930*/  DSETP.NEU.AND P0, PT, R4, RZ, PT ;  /* 0x000000ff0400722a */ /* 0x000fe40003f0d000 */
[----:B------:R-:W-:-:S04]  /*1940*/  DSETP.NEU.AND P1, PT, R54, 1, PT ;  /* 0x3ff000003600742a */ /* 0x000fc80003f2d000 */
[----:B------:R-:W-:Y:S02]  /*1950*/  FSEL R26, R6, RZ, P0 ;  /* 0x000000ff061a7208 */ /* 0x000fe40000000000 */
[----:B------:R-:W-:Y:S02]  /*1960*/  FSEL R6, R7, 1.875, P0 ;  /* 0x3ff0000007067808 */ /* 0x000fe40000000000 */
[----:B------:R-:W-:Y:S02]  /*1970*/  FSEL R26, R26, RZ, P1 ;  /* 0x000000ff1a1a7208 */ /* 0x000fe40000800000 */
[----:B------:R-:W-:Y:S01]  /*1980*/  FSEL R27, R6, 1.875, P1 ;  /* 0x3ff00000061b7808 */ /* 0x000fe20000800000 */
[----:B0-----:R-:W-:-:S09]  /*1990*/  ULEA UR4, UR5, UR4, 0x18 ;  /* 0x0000000405047291 */ /* 0x001fd2000f8ec0ff */
[----:B------:R-:W0:Y:S02]  /*19a0*/  LDS.64 R8, [UR4] ;  /* 0x00000004ff087984 */ /* 0x000e240008000a00 */
[----:B0-----:R-:W-:-:S11]  /*19b0*/  DMUL R26, R8, R26 ;  /* 0x0000001a081a7228 */ /* 0x001fd60000000000 */
.L_x_9:
[----:B------:R-:W-:Y:S05]  /*19c0*/  BSYNC.RECONVERGENT B0 ;  /* 0x0000000000007941 */ /* 0x000fea0003800200 */
.L_x_8:
[C---:B------:R-:W-:Y:S02]  /*19d0*/  DSETP.NAN.AND P0, PT, R26.reuse, R26, PT ;  /* 0x0000001a1a00722a */ /* 0x040fe40003f08000 */
[----:B------:R-:W-:-:S04]  /*19e0*/  DSETP.NEU.AND P1, PT, |R26|, +INF , PT ;  /* 0x7ff000001a00742a */ /* 0x000fc80003f2d200 */
[C---:B------:R-:W-:Y:S02]  /*19f0*/  DSETP.NAN.OR P0, PT, R8.reuse, R8, P0 ;  /* 0x000000080800722a */ /* 0x040fe40000708400 */
[----:B------:R-:W-:-:S14]  /*1a00*/  DSETP.NEU.AND P1, PT, |R8|, +INF , P1 ;  /* 0x7ff000000800742a */ /* 0x000fdc0000f2d200 */
[----:B------:R-:W-:Y:S05]  /*1a10*/  @P1 BRA !P0, `(.L_x_19) ;  /* 0x0000000000241947 */ /* 0x000fea0004000000 */
[----:B------:R-:W-:Y:S01]  /*1a20*/  MOV R0, 0x0 ;  /* 0x0000000000007802 */ /* 0x000fe20000000f00 */
[----:B------:R-:W0:Y:S01]  /*1a30*/  LDCU.64 UR4, c[0x4][0x10] ;  /* 0x01000200ff0477ac */ /* 0x000e220008000a00 */
[----:B------:R-:W-:Y:S02]  /*1a40*/  CS2R R6, SRZ ;  /* 0x0000000000067805 */ /* 0x000fe4000001ff00 */
[----:B------:R1:W2:Y:S01]  /*1a50*/  LDC.64 R2, c[0x4][R0] ;  /* 0x0100000000027b82 */ /* 0x0002a20000000a00 */
[----:B0-----:R-:W-:Y:S02]  /*1a60*/  IMAD.U32 R4, RZ, RZ, UR4 ;  /* 0x00000004ff047e24 */ /* 0x001fe4000f8e00ff */
[----:B-1----:R-:W-:-:S07]  /*1a70*/  IMAD.U32 R5, RZ, RZ, UR5 ;  /* 0x00000005ff057e24 */ /* 0x002fce000f8e00ff */
[----:B------:R-:W-:-:S07]  /*1a80*/  LEPC R20, `(.L_x_20) ;  /* 0x000000001014794e */ /* 0x000fce0000000000 */
[----:B--2---:R-:W-:Y:S05]  /*1a90*/  CALL.ABS.NOINC R2 ;  /* 0x0000000002007343 */ /* 0x004fea0003c00000 */
.L_x_20:
[----:B------:R-:W-:Y:S05]  /*1aa0*/  BRA `(.L_x_2) ;  /* 0x00000010005c7947 */ /* 0x000fea0003800000 */
.L_x_19:
[----:B------:R-:W-:Y:S01]  /*1ab0*/  ISETP.NE.AND P1, PT, R25, RZ, PT ;  /* 0x000000ff1900720c */ /* 0x000fe20003f25270 */
[----:B------:R-:W-:Y:S01]  /*1ac0*/  IMAD.U32 R6, RZ, RZ, UR42 ;  /* 0x0000002aff067e24 */ /* 0x000fe2000f8e00ff */
[----:B------:R-:W-:-:S11]  /*1ad0*/  MOV R7, UR43 ;  /* 0x0000002b00077c02 */ /* 0x000fd60008000f00 */
[----:B------:R-:W2:Y:S01]  /*1ae0*/  @!P1 LDG.E.64 R6, desc[UR40][R6.64] ;  /* 0x0000002806069981 */ /* 0x000ea2000c1e1b00 */
[----:B------:R-:W-:Y:S01]  /*1af0*/  @!P1 DMUL R4, R26, 0.5 ;  /* 0x3fe000001a049828 */ /* 0x000fe20000000000 */
[----:B------:R-:W-:-:S04]  /*1b00*/  IADD3 R42, P0, PT, R43, UR50, RZ ;  /* 0x000000322b2a7c10 */ /* 0x000fc8000ff1e0ff */
[----:B------:R-:W-:-:S03]  /*1b10*/  IADD3.X R43, PT, PT, R2, UR51, RZ, P0, !PT ;  /* 0x00000033022b7c10 */ /* 0x000fc600087fe4ff */
[----:B--2---:R-:W-:Y:S01]  /*1b20*/  @!P1 DFMA R4, R4, R8, R6 ;  /* 0x000000080404922b */ /* 0x004fe20000000006 */
[----:B------:R-:W-:Y:S02]  /*1b30*/  IMAD.U32 R8, RZ, RZ, UR42 ;  /* 0x0000002aff087e24 */ /* 0x000fe4000f8e00ff */
[----:B------:R-:W-:-:S05]  /*1b40*/  IMAD.U32 R9, RZ, RZ, UR43 ;  /* 0x0000002bff097e24 */ /* 0x000fca000f8e00ff */
[----:B------:R0:W-:Y:S04]  /*1b50*/  @!P1 STG.E.64 desc[UR40][R8.64], R4 ;  /* 0x0000000408009986 */ /* 0x0001e8000c101b28 */
[----:B------:R-:W2:Y:S04]  /*1b60*/  LDG.E.64 R44, desc[UR40][R42.64] ;  /* 0x000000282a2c7981 */ /* 0x000ea8000c1e1b00 */
[----:B------:R-:W3:Y:S04]  /*1b70*/  LDG.E.64 R46, desc[UR40][R40.64] ;  /* 0x00000028282e7981 */ /* 0x000ee8000c1e1b00 */
[----:B------:R-:W4:Y:S01]  /*1b80*/  LDG.E.64 R48, desc[UR40][R34.64] ;  /* 0x0000002822307981 */ /* 0x000f22000c1e1b00 */
[----:B------:R-:W-:Y:S01]  /*1b90*/  IMAD.MOV.U32 R12, RZ, RZ, 0x0 ;  /* 0x00000000ff0c7424 */ /* 0x000fe200078e00ff */
[----:B------:R-:W-:Y:S01]  /*1ba0*/  DMUL R26, R26, UR38 ;  /* 0x000000261a1a7c28 */ /* 0x000fe20008000000 */
[----:B------:R-:W-:Y:S01]  /*1bb0*/  IMAD.MOV.U32 R13, RZ, RZ, 0x3fd80000 ;  /* 0x3fd80000ff0d7424 */ /* 0x000fe200078e00ff */
[----:B------:R-:W-:Y:S01]  /*1bc0*/  BSSY.RECONVERGENT B0, `(.L_x_21) ;  /* 0x0000017000007945 */ /* 0x000fe20003800200 */
[----:B--2---:R-:W1:Y:S01]  /*1bd0*/  MUFU.RSQ64H R3, R45 ;  /* 0x0000002d00037308 */ /* 0x004e620000001c00 */
[----:B------:R-:W-:-:S04]  /*1be0*/  VIADD R2, R45, 0xfcb00000 ;  /* 0xfcb000002d027836 */ /* 0x000fc80000000000 */
[C---:B---3--:R-:W-:Y:S01]  /*1bf0*/  DMUL R46, R26.reuse, R46 ;  /* 0x0000002e1a2e7228 */ /* 0x048fe20000000000 */
[----:B------:R-:W-:Y:S01]  /*1c00*/  ISETP.GE.U32.AND P0, PT, R2, 0x7ca00000, PT ;  /* 0x7ca000000200780c */ /* 0x000fe20003f06070 */
[----:B----4-:R-:W-:Y:S02]  /*1c10*/  DMUL R48, R26, R48 ;  /* 0x000000301a307228 */ /* 0x010fe40000000000 */
[----:B-1----:R-:W-:-:S08]  /*1c20*/  DMUL R6, R2, R2 ;  /* 0x0000000202067228 */ /* 0x002fd00000000000 */
[----:B------:R-:W-:-:S08]  /*1c30*/  DFMA R6, R44, -R6, 1 ;  /* 0x3ff000002c06742b */ /* 0x000fd00000000806 */
[----:B------:R-:W-:Y:S02]  /*1c40*/  DFMA R12, R6, R12, 0.5 ;  /* 0x3fe00000060c742b */ /* 0x000fe4000000000c */
[----:B------:R-:W-:-:S08]  /*1c50*/  DMUL R6, R2, R6 ;  /* 0x0000000602067228 */ /* 0x000fd00000000000 */
[----:B------:R-:W-:-:S08]  /*1c60*/  DFMA R12, R12, R6, R2 ;  /* 0x000000060c0c722b */ /* 0x000fd00000000002 */
[----:B------:R-:W-:Y:S02]  /*1c70*/  DMUL R6, R44, R12 ;  /* 0x0000000c2c067228 */ /* 0x000fe40000000000 */
[----:B0-----:R-:W-:Y:S02]  /*1c80*/  VIADD R5, R13, 0xfff00000 ;  /* 0xfff000000d057836 */ /* 0x001fe40000000000 */
[----:B------:R-:W-:-:S04]  /*1c90*/  IMAD.MOV.U32 R4, RZ, RZ, R12 ;  /* 0x000000ffff047224 */ /* 0x000fc800078e000c */
[----:B------:R-:W-:-:S08]  /*1ca0*/  DFMA R8, R6, -R6, R44 ;  /* 0x800000060608722b */ /* 0x000fd0000000002c */
[----:B------:R-:W-:Y:S01]  /*1cb0*/  DFMA R10, R8, R4, R6 ;  /* 0x00000004080a722b */ /* 0x000fe20000000006 */
[----:B------:R-:W-:Y:S10]  /*1cc0*/  @!P0 BRA `(.L_x_22) ;  /* 0x0000000000188947 */ /* 0x000ff40003800000 */
[----:B------:R-:W-:Y:S01]  /*1cd0*/  IMAD.MOV.U32 R4, RZ, RZ, R12 ;  /* 0x000000ffff047224 */ /* 0x000fe200078e000c */
[----:B------:R-:W-:Y:S01]  /*1ce0*/  MOV R0, 0x1d30 ;  /* 0x00001d3000007802 */ /* 0x000fe20000000f00 */
[----:B------:R-:W-:Y:S02]  /*1cf0*/  IMAD.MOV.U32 R10, RZ, RZ, R2 ;  /* 0x000000ffff0a7224 */ /* 0x000fe400078e0002 */
[----:B------:R-:W-:Y:S02]  /*1d00*/  IMAD.MOV.U32 R12, RZ, RZ, R44 ;  /* 0x000000ffff0c7224 */ /* 0x000fe400078e002c */
[----:B------:R-:W-:-:S07]  /*1d10*/  IMAD.MOV.U32 R13, RZ, RZ, R45 ;  /* 0x000000ffff0d7224 */ /* 0x000fce00078e002d */
[----:B------:R-:W-:Y:S05]  /*1d20*/  CALL.REL.NOINC `($__internal_1_$__cuda_sm20_dsqrt_rn_f64_mediumpath_v1) ;  /* 0x0000001400487944 */ /* 0x000fea0003c00000 */
.L_x_22:
[----:B------:R-:W-:Y:S05]  /*1d30*/  BSYNC.RECONVERGENT B0 ;  /* 0x0000000000007941 */ /* 0x000fea0003800200 */
.L_x_21:
[----:B------:R-:W0:Y:S01]  /*1d40*/  MUFU.RCP64H R3, R11 ;  /* 0x0000000b00037308 */ /* 0x000e220000001800 */
        /* <DEDUP_REMOVED lines=11> */
[----:B------:R-:W-:-:S05]  /*1e00*/  FFMA R0, RZ, R11, R3 ;  /* 0x0000000bff007223 */ /* 0x000fca0000000003 */
[----:B------:R-:W-:-:S13]  /*1e10*/  FSETP.GT.AND P0, PT, |R0|, 1.469367938527859385e-39, PT ;  /* 0x001000000000780b */ /* 0x000fda0003f04200 */
[----:B------:R-:W-:Y:S05]  /*1e20*/  @P0 BRA P1, `(.L_x_24) ;  /* 0x0000000000200947 */ /* 0x000fea0000800000 */
[----:B------:R-:W-:Y:S01]  /*1e30*/  IMAD.MOV.U32 R4, RZ, RZ, R10 ;  /* 0x000000ffff047224 */ /* 0x000fe200078e000a */
[----:B------:R-:W-:Y:S01]  /*1e40*/  MOV R7, R11 ;  /* 0x0000000b00077202 */ /* 0x000fe20000000f00 */
[----:B------:R-:W-:Y:S01]  /*1e50*/  IMAD.MOV.U32 R8, RZ, RZ, R46 ;  /* 0x000000ffff087224 */ /* 0x000fe200078e002e */
[----:B------:R-:W-:Y:S01]  /*1e60*/  MOV R0, 0x1e90 ;  /* 0x00001e9000007802 */ /* 0x000fe20000000f00 */
[----:B------:R-:W-:-:S07]  /*1e70*/  IMAD.MOV.U32 R9, RZ, RZ, R47 ;  /* 0x000000ffff097224 */ /* 0x000fce00078e002f */
[----:B------:R-:W-:Y:S05]  /*1e80*/  CALL.REL.NOINC `($__internal_0_$__cuda_sm20_div_rn_f64_full) ;  /* 0x0000000c007c7944 */ /* 0x000fea0003c00000 */
[----:B------:R-:W-:Y:S02]  /*1e90*/  IMAD.MOV.U32 R2, RZ, RZ, R54 ;  /* 0x000000ffff027224 */ /* 0x000fe400078e0036 */
[----:B------:R-:W-:-:S07]  /*1ea0*/  IMAD.MOV.U32 R3, RZ, RZ, R55 ;  /* 0x000000ffff037224 */ /* 0x000fce00078e0037 */
.L_x_24:
[----:B------:R-:W-:Y:S05]  /*1eb0*/  BSYNC.RECONVERGENT B0 ;  /* 0x0000000000007941 */ /* 0x000fea0003800200 */
.L_x_23:
[----:B------:R-:W-:-:S04]  /*1ec0*/  IADD3 R50, P0, PT, R51, UR50, RZ ;  /* 0x0000003233327c10 */ /* 0x000fc8000ff1e0ff */
[----:B------:R-:W-:-:S05]  /*1ed0*/  IADD3.X R51, PT, PT, R56, UR51, RZ, P0, !PT ;  /* 0x0000003338337c10 */ /* 0x000fca00087fe4ff */
[----:B------:R-:W2:Y:S01]  /*1ee0*/  LDG.E.64 R12, desc[UR40][R50.64] ;  /* 0x00000028320c7981 */ /* 0x000ea2000c1e1b00 */
[----:B------:R-:W-:Y:S01]  /*1ef0*/  IMAD.MOV.U32 R14, RZ, RZ, 0x0 ;  /* 0x00000000ff0e7424 */ /* 0x000fe200078e00ff */
[----:B------:R-:W-:Y:S01]  /*1f00*/  BSSY.RECONVERGENT B0, `(.L_x_25) ;  /* 0x0000015000007945 */ /* 0x000fe20003800200 */
[----:B------:R-:W-:Y:S01]  /*1f10*/  IMAD.MOV.U32 R15, RZ, RZ, 0x3fd80000 ;  /* 0x3fd80000ff0f7424 */ /* 0x000fe200078e00ff */
[----:B--2---:R-:W0:Y:S01]  /*1f20*/  MUFU.RSQ64H R11, R13 ;  /* 0x0000000d000b7308 */ /* 0x004e220000001c00 */
[----:B------:R-:W-:-:S05]  /*1f30*/  VIADD R10, R13, 0xfcb00000 ;  /* 0xfcb000000d0a7836 */ /* 0x000fca0000000000 */
[----:B------:R-:W-:Y:S01]  /*1f40*/  ISETP.GE.U32.AND P0, PT, R10, 0x7ca00000, PT ;  /* 0x7ca000000a00780c */ /* 0x000fe20003f06070 */
[----:B0-----:R-:W-:-:S08]  /*1f50*/  DMUL R4, R10, R10 ;  /* 0x0000000a0a047228 */ /* 0x001fd00000000000 */
[----:B------:R-:W-:-:S08]  /*1f60*/  DFMA R4, R12, -R4, 1 ;  /* 0x3ff000000c04742b */ /* 0x000fd00000000804 */
[----:B------:R-:W-:Y:S02]  /*1f70*/  DFMA R14, R4, R14, 0.5 ;  /* 0x3fe00000040e742b */ /* 0x000fe4000000000e */
[----:B------:R-:W-:-:S08]  /*1f80*/  DMUL R4, R10, R4 ;  /* 0x000000040a047228 */ /* 0x000fd00000000000 */
[----:B------:R-:W-:-:S08]  /*1f90*/  DFMA R14, R14, R4, R10 ;  /* 0x000000040e0e722b */ /* 0x000fd0000000000a */
[----:B------:R-:W-:Y:S02]  /*1fa0*/  DMUL R6, R12, R14 ;  /* 0x0000000e0c067228 */ /* 0x000fe40000000000 */
[----:B------:R-:W-:Y:S02]  /*1fb0*/  VIADD R5, R15, 0xfff00000 ;  /* 0xfff000000f057836 */ /* 0x000fe40000000000 */
[----:B------:R-:W-:-:S04]  /*1fc0*/  IMAD.MOV.U32 R4, RZ, RZ, R14 ;  /* 0x000000ffff047224 */ /* 0x000fc800078e000e */
[----:B------:R-:W-:-:S08]  /*1fd0*/  DFMA R8, R6, -R6, R12 ;  /* 0x800000060608722b */ /* 0x000fd0000000000c */
[----:B------:R-:W-:Y:S01]  /*1fe0*/  DFMA R20, R8, R4, R6 ;  /* 0x000000040814722b */ /* 0x000fe20000000006 */
[----:B------:R-:W-:Y:S10]  /*1ff0*/  @!P0 BRA `(.L_x_26) ;  /* 0x0000000000148947 */ /* 0x000ff40003800000 */
[----:B------:R-:W-:Y:S01]  /*2000*/  IMAD.MOV.U32 R4, RZ, RZ, R14 ;  /* 0x000000ffff047224 */ /* 0x000fe200078e000e */
[----:B------:R-:W-:-:S07]  /*2010*/  MOV R0, 0x2030 ;  /* 0x0000203000007802 */ /* 0x000fce0000000f00 */
[----:B------:R-:W-:Y:S05]  /*2020*/  CALL.REL.NOINC `($__internal_1_$__cuda_sm20_dsqrt_rn_f64_mediumpath_v1) ;  /* 0x0000001000887944 */ /* 0x000fea0003c00000 */
[----:B------:R-:W-:Y:S02]  /*2030*/  IMAD.MOV.U32 R20, RZ, RZ, R10 ;  /* 0x000000ffff147224 */ /* 0x000fe400078e000a */
[----:B------:R-:W-:-:S07]  /*2040*/  IMAD.MOV.U32 R21, RZ, RZ, R11 ;  /* 0x000000ffff157224 */ /* 0x000fce00078e000b */
.L_x_26:
[----:B------:R-:W-:Y:S05]  /*2050*/  BSYNC.RECONVERGENT B0 ;  /* 0x0000000000007941 */ /* 0x000fea0003800200 */
.L_x_25:
        /* <DEDUP_REMOVED lines=15> */
[----:B------:R-:W-:Y:S01]  /*2150*/  MOV R4, R20 ;  /* 0x0000001400047202 */ /* 0x000fe20000000f00 */
[----:B------:R-:W-:Y:S01]  /*2160*/  IMAD.MOV.U32 R7, RZ, RZ, R21 ;  /* 0x000000ffff077224 */ /* 0x000fe200078e0015 */
[----:B------:R-:W-:Y:S01]  /*2170*/  MOV R0, 0x21b0 ;  /* 0x000021b000007802 */ /* 0x000fe20000000f00 */
[----:B------:R-:W-:Y:S02]  /*2180*/  IMAD.MOV.U32 R8, RZ, RZ, R48 ;  /* 0x000000ffff087224 */ /* 0x000fe400078e0030 */
[----:B------:R-:W-:-:S07]  /*2190*/  IMAD.MOV.U32 R9, RZ, RZ, R49 ;  /* 0x000000ffff097224 */ /* 0x000fce00078e0031 */
[----:B------:R-:W-:Y:S05]  /*21a0*/  CALL.REL.NOINC `($__internal_0_$__cuda_sm20_div_rn_f64_full) ;  /* 0x0000000800b47944 */ /* 0x000fea0003c00000 */
[----:B------:R-:W-:Y:S02]  /*21b0*/  IMAD.MOV.U32 R4, RZ, RZ, R54 ;  /* 0x000000ffff047224 */ /* 0x000fe400078e0036 */
[----:B------:R-:W-:-:S07]  /*21c0*/  IMAD.MOV.U32 R5, RZ, RZ, R55 ;  /* 0x000000ffff057224 */ /* 0x000fce00078e0037 */
.L_x_28:
[----:B------:R-:W-:Y:S05]  /*21d0*/  BSYNC.RECONVERGENT B0 ;  /* 0x0000000000007941 */ /* 0x000fea0003800200 */
.L_x_27:
[----:B------:R-:W-:-:S07]  /*21e0*/  DFMA R44, R46, R46, R44 ;  /* 0x0000002e2e2c722b */ /* 0x000fce000000002c */
[----:B------:R0:W-:Y:S04]  /*21f0*/  STG.E.64 desc[UR40][R42.64], R44 ;  /* 0x0000002c2a007986 */ /* 0x0001e8000c101b28 */
[----:B------:R-:W2:Y:S01]  /*2200*/  LDG.E.64 R6, desc[UR40][R50.64] ;  /* 0x0000002832067981 */ /* 0x000ea2000c1e1b00 */
[----:B------:R-:W-:Y:S01]  /*2210*/  DSETP.NE.AND P0, PT, |R4|, +INF , PT ;  /* 0x7ff000000400742a */ /* 0x000fe20003f05200 */
[----:B------:R-:W-:Y:S01]  /*2220*/  BSSY.RECONVERGENT B0, `(.L_x_29) ;  /* 0x000000c000007945 */ /* 0x000fe20003800200 */
[----:B------:R-:W-:-:S04]  /*2230*/  ISETP.NE.AND P1, PT, R25, RZ, PT ;  /* 0x000000ff1900720c */ /* 0x000fc80003f25270 */
[----:B------:R-:W-:Y:S02]  /*2240*/  DSETP.EQU.OR P0, PT, |R2|, +INF , !P0 ;  /* 0x7ff000000200742a */ /* 0x000fe4000470a600 */
[----:B--2---:R-:W-:-:S07]  /*2250*/  DFMA R6, R48, R48, R6 ;  /* 0x000000303006722b */ /* 0x004fce0000000006 */
[----:B------:R0:W-:Y:S05]  /*2260*/  STG.E.64 desc[UR40][R50.64], R6 ;  /* 0x0000000632007986 */ /* 0x0001ea000c101b28 */
[----:B------:R-:W-:Y:S05]  /*2270*/  @P0 BRA `(.L_x_30) ;  /* 0x0000000000180947 */ /* 0x000fea0003800000 */
[----:B0-----:R-:W2:Y:S02]  /*2280*/  LDG.E.64 R6, desc[UR40][R34.64] ;  /* 0x0000002822067981 */ /* 0x001ea4000c1e1b00 */
[----:B--2---:R-:W-:-:S07]  /*2290*/  DADD R6, R6, -R2 ;  /* 0x0000000006067229 */ /* 0x004fce0000000802 */
[----:B------:R1:W-:Y:S04]  /*22a0*/  STG.E.64 desc[UR40][R34.64], R6 ;  /* 0x0000000622007986 */ /* 0x0003e8000c101b28 */
[----:B------:R-:W2:Y:S02]  /*22b0*/  LDG.E.64 R2, desc[UR40][R40.64] ;  /* 0x0000002828027981 */ /* 0x000ea4000c1e1b00 */
[----:B--2---:R-:W-:-:S07]  /*22c0*/  DADD R2, R2, -R4 ;  /* 0x0000000002027229 */ /* 0x004fce0000000804 */
[----:B------:R1:W-:Y:S04]  /*22d0*/  STG.E.64 desc[UR40][R40.64], R2 ;  /* 0x0000000228007986 */ /* 0x0003e8000c101b28 */
.L_x_30:
[----:B------:R-:W-:Y:S05]  /*22e0*/  BSYNC.RECONVERGENT B0 ;  /* 0x0000000000007941 */ /* 0x000fea0003800200 */
.L_x_29:
[----:B------:R-:W-:Y:S05]  /*22f0*/  @P1 BRA `(.L_x_31) ;  /* 0x0000000800401947 */ /* 0x000fea0003800000 */
[----:B-1----:R-:W-:-:S04]  /*2300*/  IADD3 R34, P0, PT, R53, UR50, RZ ;  /* 0x0000003235227c10 */ /* 0x002fc8000ff1e0ff */
[----:B------:R-:W-:-:S05]  /*2310*/  IADD3.X R35, PT, PT, R36, UR51, RZ, P0, !PT ;  /* 0x0000003324237c10 */ /* 0x000fca00087fe4ff */
[----:B------:R-:W2:Y:S01]  /*2320*/  LDG.E.64 R12, desc[UR40][R34.64] ;  /* 0x00000028220c7981 */ /* 0x000ea2000c1e1b00 */
[----:B0-----:R-:W-:Y:S01]  /*2330*/  IMAD.MOV.U32 R6, RZ, RZ, 0x0 ;  /* 0x00000000ff067424 */ /* 0x001fe200078e00ff */
        /* <DEDUP_REMOVED lines=17> */
[----:B------:R-:W-:Y:S01]  /*2450*/  MOV R10, R2 ;  /* 0x00000002000a7202 */ /* 0x000fe20000000f00 */
[----:B------:R-:W-:Y:S01]  /*2460*/  IMAD.MOV.U32 R6, RZ, RZ, R14 ;  /* 0x000000ffff067224 */ /* 0x000fe200078e000e */
[----:B------:R-:W-:Y:S01]  /*2470*/  MOV R0, 0x24b0 ;  /* 0x000024b000007802 */ /* 0x000fe20000000f00 */
[----:B------:R-:W-:Y:S02]  /*2480*/  IMAD.MOV.U32 R7, RZ, RZ, R15 ;  /* 0x000000ffff077224 */ /* 0x000fe400078e000f */
[----:B------:R-:W-:-:S07]  /*2490*/  IMAD.MOV.U32 R5, RZ, RZ, R11 ;  /* 0x000000ffff057224 */ /* 0x000fce00078e000b */
[----:B------:R-:W-:Y:S05]  /*24a0*/  CALL.REL.NOINC `($__internal_1_$__cuda_sm20_dsqrt_rn_f64_mediumpath_v1) ;  /* 0x0000000c00687944 */ /* 0x000fea0003c00000 */
[----:B------:R-:W-:Y:S02]  /*24b0*/  IMAD.MOV.U32 R4, RZ, RZ, R10 ;  /* 0x000000ffff047224 */ /* 0x000fe400078e000a */
[----:B------:R-:W-:-:S07]  /*24c0*/  IMAD.MOV.U32 R5, RZ, RZ, R11 ;  /* 0x000000ffff057224 */ /* 0x000fce00078e000b */
.L_x_33:
[----:B------:R-:W-:Y:S05]  /*24d0*/  BSYNC.RECONVERGENT B0 ;  /* 0x0000000000007941 */ /* 0x000fea0003800200 */
.L_x_32:
        /* <DEDUP_REMOVED lines=16> */
[----:B------:R-:W-:Y:S01]  /*25e0*/  MOV R0, 0x2620 ;  /* 0x0000262000007802 */ /* 0x000fe20000000f00 */
[----:B------:R-:W-:Y:S02]  /*25f0*/  IMAD.MOV.U32 R8, RZ, RZ, R26 ;  /* 0x000000ffff087224 */ /* 0x000fe400078e001a */
[----:B------:R-:W-:-:S07]  /*2600*/  IMAD.MOV.U32 R9, RZ, RZ, R27 ;  /* 0x000000ffff097224 */ /* 0x000fce00078e001b */
[----:B------:R-:W-:Y:S05]  /*2610*/  CALL.REL.NOINC `($__internal_0_$__cuda_sm20_div_rn_f64_full) ;  /* 0x0000000400987944 */ /* 0x000fea0003c00000 */
[----:B------:R-:W-:Y:S02]  /*2620*/  IMAD.MOV.U32 R2, RZ, RZ, R54 ;  /* 0x000000ffff027224 */ /* 0x000fe400078e0036 */
[----:B------:R-:W-:-:S07]  /*2630*/  IMAD.MOV.U32 R3, RZ, RZ, R55 ;  /* 0x000000ffff037224 */ /* 0x000fce00078e0037 */
.L_x_35:
[----:B------:R-:W-:Y:S05]  /*2640*/  BSYNC.RECONVERGENT B0 ;  /* 0x0000000000007941 */ /* 0x000fea0003800200 */
.L_x_34:
[----:B------:R-:W-:Y:S01]  /*2650*/  DSETP.NE.AND P0, PT, |R2|, +INF , PT ;  /* 0x7ff000000200742a */ /* 0x000fe20003f05200 */
[----:B------:R-:W-:-:S13]  /*2660*/  BSSY.RECONVERGENT B8, `(.L_x_36) ;  /* 0x000000b000087945 */ /* 0x000fda0003800200 */
[----:B------:R-:W-:Y:S05]  /*2670*/  @P0 BRA `(.L_x_37) ;  /* 0x0000000000240947 */ /* 0x000fea0003800000 */
        /* <DEDUP_REMOVED lines=8> */
.L_x_38:
[----:B------:R-:W-:-:S07]  /*2700*/  CS2R R2, SRZ ;  /* 0x0000000000027805 */ /* 0x000fce000001ff00 */
.L_x_37:
[----:B------:R-:W-:Y:S05]  /*2710*/  BSYNC.RECONVERGENT B8 ;  /* 0x0000000000087941 */ /* 0x000fea0003800200 */
.L_x_36:
[----:B------:R-:W2:Y:S01]  /*2720*/  LDG.E.64 R4, desc[UR40][R30.64] ;  /* 0x000000281e047981 */ /* 0x000ea2000c1e1b00 */
[----:B------:R-:W-:-:S04]  /*2730*/  IADD3 R36, P0, PT, R37, UR50, RZ ;  /* 0x0000003225247c10 */ /* 0x000fc8000ff1e0ff */
[----:B------:R-:W-:Y:S01]  /*2740*/  IADD3.X R37, PT, PT, R16, UR51, RZ, P0, !PT ;  /* 0x0000003310257c10 */ /* 0x000fe200087fe4ff */
[----:B--2---:R-:W-:-:S07]  /*2750*/  DADD R4, R4, -R2 ;  /* 0x0000000004047229 */ /* 0x004fce0000000802 */
[----:B------:R0:W-:Y:S04]  /*2760*/  STG.E.64 desc[UR40][R30.64], R4 ;  /* 0x000000041e007986 */ /* 0x0001e8000c101b28 */
[----:B------:R-:W2:Y:S01]  /*2770*/  LDG.E.64 R12, desc[UR40][R36.64] ;  /* 0x00000028240c7981 */ /* 0x000ea2000c1e1b00 */
[----:B------:R-:W-:Y:S01]  /*2780*/  IMAD.MOV.U32 R8, RZ, RZ, 0x0 ;  /* 0x00000000ff087424 */ /* 0x000fe200078e00ff */
[----:B------:R-:W-:Y:S01]  /*2790*/  MOV R9, 0x3fd80000 ;  /* 0x3fd8000000097802 */ /* 0x000fe20000000f00 */
[----:B------:R-:W-:Y:S01]  /*27a0*/  BSSY.RECONVERGENT B0, `(.L_x_39) ;  /* 0x0000018000007945 */ /* 0x000fe20003800200 */
[----:B--2---:R-:W1:Y:S01]  /*27b0*/  MUFU.RSQ64H R3, R13 ;  /* 0x0000000d00037308 */ /* 0x004e620000001c00 */
[----:B------:R-:W-:-:S05]  /*27c0*/  VIADD R2, R13, 0xfcb00000 ;  /* 0xfcb000000d027836 */ /* 0x000fca0000000000 */
[----:B------:R-:W-:Y:S01]  /*27d0*/  ISETP.GE.U32.AND P0, PT, R2, 0x7ca00000, PT ;  /* 0x7ca000000200780c */ /* 0x000fe20003f06070 */
[----:B-1----:R-:W-:-:S08]  /*27e0*/  DMUL R6, R2, R2 ;  /* 0x0000000202067228 */ /* 0x002fd00000000000 */
        /* <DEDUP_REMOVED lines=8> */
[----:B0-----:R-:W-:Y:S01]  /*2870*/  DFMA R4, R8, R10, R14 ;  /* 0x0000000a0804722b */ /* 0x001fe2000000000e */
[----:B------:R-:W-:Y:S10]  /*2880*/  @!P0 BRA `(.L_x_40) ;  /* 0x0000000000248947 */ /* 0x000ff40003800000 */
[----:B------:R-:W-:Y:S01]  /*2890*/  IMAD.MOV.U32 R4, RZ, RZ, R6 ;  /* 0x000000ffff047224 */ /* 0x000fe200078e0006 */
[----:B------:R-:W-:Y:S01]  /*28a0*/  MOV R0, 0x2900 ;  /* 0x0000290000007802 */ /* 0x000fe20000000f00 */
[----:B------:R-:W-:Y:S02]  /*28b0*/  IMAD.MOV.U32 R6, RZ, RZ, R14 ;  /* 0x000000ffff067224 */ /* 0x000fe400078e000e */
[----:B------:R-:W-:Y:S02]  /*28c0*/  IMAD.MOV.U32 R7, RZ, RZ, R15 ;  /* 0x000000ffff077224 */ /* 0x000fe400078e000f */
[----:B------:R-:W-:Y:S02]  /*28d0*/  IMAD.MOV.U32 R10, RZ, RZ, R2 ;  /* 0x000000ffff0a7224 */ /* 0x000fe400078e0002 */
[----:B------:R-:W-:-:S07]  /*28e0*/  IMAD.MOV.U32 R5, RZ, RZ, R11 ;  /* 0x000000ffff057224 */ /* 0x000fce00078e000b */
[----:B------:R-:W-:Y:S05]  /*28f0*/  CALL.REL.NOINC `($__internal_1_$__cuda_sm20_dsqrt_rn_f64_mediumpath_v1) ;  /* 0x0000000800547944 */ /* 0x000fea0003c00000 */
[----:B------:R-:W-:Y:S02]  /*2900*/  IMAD.MOV.U32 R4, RZ, RZ, R10 ;  /* 0x000000ffff047224 */ /* 0x000fe400078e000a */
[----:B------:R-:W-:-:S07]  /*2910*/  IMAD.MOV.U32 R5, RZ, RZ, R11 ;  /* 0x000000ffff057224 */ /* 0x000fce00078e000b */
.L_x_40:
[----:B------:R-:W-:Y:S05]  /*2920*/  BSYNC.RECONVERGENT B0 ;  /* 0x0000000000007941 */ /* 0x000fea0003800200 */
.L_x_39:
        /* <DEDUP_REMOVED lines=20> */
[----:B------:R-:W-:Y:S01]  /*2a70*/  MOV R2, R54 ;  /* 0x0000003600027202 */ /* 0x000fe20000000f00 */
[----:B------:R-:W-:-:S07]  /*2a80*/  IMAD.MOV.U32 R3, RZ, RZ, R55 ;  /* 0x000000ffff037224 */ /* 0x000fce00078e0037 */
.L_x_42:
[----:B------:R-:W-:Y:S05]  /*2a90*/  BSYNC.RECONVERGENT B0 ;  /* 0x0000000000007941 */ /* 0x000fea0003800200 */
.L_x_41:
        /* <DEDUP_REMOVED lines=11> */
.L_x_45:
[----:B------:R-:W-:-:S07]  /*2b50*/  CS2R R2, SRZ ;  /* 0x0000000000027805 */ /* 0x000fce000001ff00 */
.L_x_44:
[----:B------:R-:W-:Y:S05]  /*2b60*/  BSYNC.RECONVERGENT B8 ;  /* 0x0000000000087941 */ /* 0x000fea0003800200 */
.L_x_43:
[----:B------:R-:W2:Y:S02]  /*2b70*/  LDG.E.64 R4, desc[UR40][R28.64] ;  /* 0x000000281c047981 */ /* 0x000ea4000c1e1b00 */
[----:B--2---:R-:W-:-:S07]  /*2b80*/  DADD R2, R4, -R2 ;  /* 0x0000000004027229 */ /* 0x004fce0000000802 */
[----:B------:R2:W-:Y:S04]  /*2b90*/  STG.E.64 desc[UR40][R28.64], R2 ;  /* 0x000000021c007986 */ /* 0x0005e8000c101b28 */
[----:B------:R-:W3:Y:S02]  /*2ba0*/  LDG.E.64 R4, desc[UR40][R34.64] ;  /* 0x0000002822047981 */ /* 0x000ee4000c1e1b00 */
[----:B---3--:R-:W-:-:S07]  /*2bb0*/  DFMA R4, R26, R26, R4 ;  /* 0x0000001a1a04722b */ /* 0x008fce0000000004 */
[----:B------:R2:W-:Y:S04]  /*2bc0*/  STG.E.64 desc[UR40][R34.64], R4 ;  /* 0x0000000422007986 */ /* 0x0005e8000c101b28 */
[----:B------:R-:W3:Y:S02]  /*2bd0*/  LDG.E.64 R6, desc[UR40][R36.64] ;  /* 0x0000002824067981 */ /* 0x000ee4000c1e1b00 */
[----:B---3--:R-:W-:-:S07]  /*2be0*/  DFMA R6, R26, R26, R6 ;  /* 0x0000001a1a06722b */ /* 0x008fce0000000006 */
[----:B------:R2:W-:Y:S04]  /*2bf0*/  STG.E.64 desc[UR40][R36.64], R6 ;  /* 0x0000000624007986 */ /* 0x0005e8000c101b28 */
.L_x_31:
[----:B------:R-:W-:Y:S05]  /*2c00*/  WARPSYNC.ALL ;  /* 0x0000000000007948 */ /* 0x000fea0003800000 */
[----:B------:R-:W-:Y:S06]  /*2c10*/  BAR.SYNC.DEFER_BLOCKING 0x0 ;  /* 0x0000000000007b1d */ /* 0x000fec0000010000 */
.L_x_2:
[----:B0---4-:R-:W-:Y:S05]  /*2c20*/  BSYNC B6 ;  /* 0x0000000000067941 */ /* 0x011fea0003800000 */
.L_x_1:
[----:B------:R-:W-:Y:S01]  /*2c30*/  ISETP.NE.AND P0, PT, R38, RZ, PT ;  /* 0x000000ff2600720c */ /* 0x000fe20003f05270 */
[----:B------:R-:W-:-:S12]  /*2c40*/  VIADD R23, R23, 0x1 ;  /* 0x0000000117177836 */ /* 0x000fd80000000000 */
[----:B------:R-:W-:Y:S05]  /*2c50*/  @P0 BRA `(.L_x_46) ;  /* 0xffffffd400c40947 */ /* 0x000fea000383ffff */
[----:B------:R-:W-:Y:S05]  /*2c60*/  BSYNC B7 ;  /* 0x0000000000077941 */ /* 0x000fea0003800000 */
.L_x_0:
[----:B------:R-:W-:Y:S05]  /*2c70*/  EXIT ;  /* 0x000000000000794d */ /* 0x000fea0003800000 */
        .weak           $__internal_0_$__cuda_sm20_div_rn_f64_full
        .type           $__internal_0_$__cuda_sm20_div_rn_f64_full,@function
        .size           $__internal_0_$__cuda_sm20_div_rn_f64_full,($__internal_1_$__cuda_sm20_dsqrt_rn_f64_mediumpath_v1 - $__internal_0_$__cuda_sm20_div_rn_f64_full)
$__internal_0_$__cuda_sm20_div_rn_f64_full:
[C---:B------:R-:W-:Y:S01]  /*2c80*/  FSETP.GEU.AND P0, PT, |R7|.reuse, 1.469367938527859385e-39, PT ;  /* 0x001000000700780b */ /* 0x040fe20003f0e200 */
[----:B------:R-:W-:Y:S01]  /*2c90*/  IMAD.MOV.U32 R6, RZ, RZ, R4 ;  /* 0x000000ffff067224 */ /* 0x000fe200078e0004 */
[----:B------:R-:W-:Y:S01]  /*2ca0*/  LOP3.LUT R5, R7, 0x800fffff, RZ, 0xc0, !PT ;  /* 0x800fffff07057812 */ /* 0x000fe200078ec0ff */
[----:B------:R-:W-:Y:S01]  /*2cb0*/  IMAD.MOV.U32 R10, RZ, RZ, 0x1 ;  /* 0x00000001ff0a7424 */ /* 0x000fe200078e00ff */
[----:B------:R-:W-:Y:S01]  /*2cc0*/  FSETP.GEU.AND P2, PT, |R9|, 1.469367938527859385e-39, PT ;  /* 0x001000000900780b */ /* 0x000fe20003f4e200 */
[----:B------:R-:W-:Y:S01]  /*2cd0*/  IMAD.MOV.U32 R52, RZ, RZ, 0x1ca00000 ;  /* 0x1ca00000ff347424 */ /* 0x000fe200078e00ff */
[----:B------:R-:W-:Y:S01]  /*2ce0*/  LOP3.LUT R5, R5, 0x3ff00000, RZ, 0xfc, !PT ;  /* 0x3ff0000005057812 */ /* 0x000fe200078efcff */
[----:B------:R-:W-:Y:S01]  /*2cf0*/  BSSY.RECONVERGENT B2, `(.L_x_47) ;  /* 0x0000050000027945 */ /* 0x000fe20003800200 */
[----:B------:R-:W-:Y:S02]  /*2d00*/  LOP3.LUT R39, R9, 0x7ff00000, RZ, 0xc0, !PT ;  /* 0x7ff0000009277812 */ /* 0x000fe400078ec0ff */
[----:B------:R-:W-:-:S03]  /*2d10*/  LOP3.LUT R54, R7, 0x7ff00000, RZ, 0xc0, !PT ;  /* 0x7ff0000007367812 */ /* 0x000fc600078ec0ff */
[----:B------:R-:W-:Y:S01]  /*2d20*/  @!P0 DMUL R4, R6, 8.98846567431157953865e+307 ;  /* 0x7fe0000006048828 */ /* 0x000fe20000000000 */
[----:B------:R-:W-:-:S03]  /*2d30*/  ISETP.GE.U32.AND P1, PT, R39, R54, PT ;  /* 0x000000362700720c */ /* 0x000fc60003f26070 */
[----:B------:R-:W-:Y:S02]  /*2d40*/  @!P2 LOP3.LUT R14, R7, 0x7ff00000, RZ, 0xc0, !PT ;  /* 0x7ff00000070ea812 */ /* 0x000fe400078ec0ff */
[----:B------:R-:W0:Y:S02]  /*2d50*/  MUFU.RCP64H R11, R5 ;  /* 0x00000005000b7308 */ /* 0x000e240000001800 */
[----:B------:R-:W-:Y:S01]  /*2d60*/  @!P2 ISETP.GE.U32.AND P3, PT, R39, R14, PT ;  /* 0x0000000e2700a20c */ /* 0x000fe20003f66070 */
[----:B------:R-:W-:Y:S01]  /*2d70*/  @!P2 IMAD.MOV.U32 R14, RZ, RZ, RZ ;  /* 0x000000ffff0ea224 */ /* 0x000fe200078e00ff */
[----:B------:R-:W-:Y:S02]  /*2d80*/  @!P0 LOP3.LUT R54, R5, 0x7ff00000, RZ, 0xc0, !PT ;  /* 0x7ff0000005368812 */ /* 0x000fe400078ec0ff */
[----:B------:R-:W-:-:S04]  /*2d90*/  @!P2 SEL R15, R52, 0x63400000, !P3 ;  /* 0x63400000340fa807 */ /* 0x000fc80005800000 */
[----:B------:R-:W-:-:S04]  /*2da0*/  @!P2 LOP3.LUT R15, R15, 0x80000000, R9, 0xf8, !PT ;  /* 0x800000000f0fa812 */ /* 0x000fc800078ef809 */
[----:B------:R-:W-:Y:S01]  /*2db0*/  @!P2 LOP3.LUT R15, R15, 0x100000, RZ, 0xfc, !PT ;  /* 0x001000000f0fa812 */ /* 0x000fe200078efcff */
[----:B0-----:R-:W-:-:S08]  /*2dc0*/  DFMA R12, R10, -R4, 1 ;  /* 0x3ff000000a0c742b */ /* 0x001fd00000000804 */
[----:B------:R-:W-:-:S08]  /*2dd0*/  DFMA R12, R12, R12, R12 ;  /* 0x0000000c0c0c722b */ /* 0x000fd0000000000c */
[----:B------:R-:W-:Y:S01]  /*2de0*/  DFMA R12, R10, R12, R10 ;  /* 0x0000000c0a0c722b */ /* 0x000fe2000000000a */
[----:B------:R-:W-:Y:S01]  /*2df0*/  SEL R11, R52, 0x63400000, !P1 ;  /* 0x63400000340b7807 */ /* 0x000fe20004800000 */
[----:B------:R-:W-:-:S03]  /*2e00*/  IMAD.MOV.U32 R10, RZ, RZ, R8 ;  /* 0x000000ffff0a7224 */ /* 0x000fc600078e0008 */
[----:B------:R-:W-:-:S06]  /*2e10*/  LOP3.LUT R11, R11, 0x800fffff, R9, 0xf8, !PT ;  /* 0x800fffff0b0b7812 */ /* 0x000fcc00078ef809 */
[----:B------:R-:W-:Y:S02]  /*2e20*/  @!P2 DFMA R10, R10, 2, -R14 ;  /* 0x400000000a0aa82b */ /* 0x000fe4000000080e */
[----:B------:R-:W-:-:S08]  /*2e30*/  DFMA R14, R12, -R4, 1 ;  /* 0x3ff000000c0e742b */ /* 0x000fd00000000804 */
[----:B------:R-:W-:-:S08]  /*2e40*/  DFMA R12, R12, R14, R12 ;  /* 0x0000000e0c0c722b */ /* 0x000fd0000000000c */
[----:B------:R-:W-:-:S08]  /*2e50*/  DMUL R14, R12, R10 ;  /* 0x0000000a0c0e7228 */ /* 0x000fd00000000000 */
[----:B------:R-:W-:-:S08]  /*2e60*/  DFMA R20, R14, -R4, R10 ;  /* 0x800000040e14722b */ /* 0x000fd0000000000a */
[----:B------:R-:W-:Y:S01]  /*2e70*/  DFMA R20, R12, R20, R14 ;  /* 0x000000140c14722b */ /* 0x000fe2000000000e */
[----:B------:R-:W-:Y:S01]  /*2e80*/  IMAD.MOV.U32 R14, RZ, RZ, R39 ;  /* 0x000000ffff0e7224 */ /* 0x000fe200078e0027 */
[----:B------:R-:W-:-:S05]  /*2e90*/  @!P2 LOP3.LUT R14, R11, 0x7ff00000, RZ, 0xc0, !PT ;  /* 0x7ff000000b0ea812 */ /* 0x000fca00078ec0ff */
[----:B------:R-:W-:-:S05]  /*2ea0*/  VIADD R12, R14, 0xffffffff ;  /* 0xffffffff0e0c7836 */ /* 0x000fca0000000000 */
[----:B------:R-:W-:Y:S01]  /*2eb0*/  ISETP.GT.U32.AND P0, PT, R12, 0x7feffffe, PT ;  /* 0x7feffffe0c00780c */ /* 0x000fe20003f04070 */
[----:B------:R-:W-:-:S05]  /*2ec0*/  VIADD R12, R54, 0xffffffff ;  /* 0xffffffff360c7836 */ /* 0x000fca0000000000 */
[----:B------:R-:W-:-:S13]  /*2ed0*/  ISETP.GT.U32.OR P0, PT, R12, 0x7feffffe, P0 ;  /* 0x7feffffe0c00780c */ /* 0x000fda0000704470 */
[----:B------:R-:W-:Y:S05]  /*2ee0*/  @P0 BRA `(.L_x_48) ;  /* 0x00000000006c0947 */ /* 0x000fea0003800000 */
[----:B------:R-:W-:-:S04]  /*2ef0*/  LOP3.LUT R12, R7, 0x7ff00000, RZ, 0xc0, !PT ;  /* 0x7ff00000070c7812 */ /* 0x000fc800078ec0ff */
[CC--:B------:R-:W-:Y:S02]  /*2f00*/  VIADDMNMX R8, R39.reuse, -R12.reuse, 0xb9600000, !PT ;  /* 0xb960000027087446 */ /* 0x0c0fe4000780090c */
[----:B------:R-:W-:Y:S02]  /*2f10*/  ISETP.GE.U32.AND P0, PT, R39, R12, PT ;  /* 0x0000000c2700720c */ /* 0x000fe40003f06070 */
[----:B------:R-:W-:Y:S02]  /*2f20*/  VIMNMX R8, PT, PT, R8, 0x46a00000, PT ;  /* 0x46a0000008087848 */ /* 0x000fe40003fe0100 */
[----:B------:R-:W-:-:S05]  /*2f30*/  SEL R9, R52, 0x63400000, !P0 ;  /* 0x6340000034097807 */ /* 0x000fca0004000000 */
[----:B------:R-:W-:Y:S02]  /*2f40*/  IMAD.IADD R14, R8, 0x1, -R9 ;  /* 0x00000001080e7824 */ /* 0x000fe400078e0a09 */
[----:B------:R-:W-:-:S03]  /*2f50*/  IMAD.MOV.U32 R8, RZ, RZ, RZ ;  /* 0x000000ffff087224 */ /* 0x000fc600078e00ff */
[----:B------:R-:W-:-:S06]  /*2f60*/  IADD3 R9, PT, PT, R14, 0x7fe00000, RZ ;  /* 0x7fe000000e097810 */ /* 0x000fcc0007ffe0ff */
[----:B------:R-:W-:-:S10]  /*2f70*/  DMUL R12, R20, R8 ;  /* 0x00000008140c7228 */ /* 0x000fd40000000000 */
[----:B------:R-:W-:-:S13]  /*2f80*/  FSETP.GTU.AND P0, PT, |R13|, 1.469367938527859385e-39, PT ;  /* 0x001000000d00780b */ /* 0x000fda0003f0c200 */
[----:B------:R-:W-:Y:S05]  /*2f90*/  @P0 BRA `(.L_x_49) ;  /* 0x0000000000940947 */ /* 0x000fea0003800000 */
[----:B------:R-:W-:Y:S01]  /*2fa0*/  DFMA R4, R20, -R4, R10 ;  /* 0x800000041404722b */ /* 0x000fe2000000000a */
[----:B------:R-:W-:-:S09]  /*2fb0*/  IMAD.MOV.U32 R8, RZ, RZ, RZ ;  /* 0x000000ffff087224 */ /* 0x000fd200078e00ff */
[C---:B------:R-:W-:Y:S02]  /*2fc0*/  FSETP.NEU.AND P0, PT, R5.reuse, RZ, PT ;  /* 0x000000ff0500720b */ /* 0x040fe40003f0d000 */
[----:B------:R-:W-:-:S04]  /*2fd0*/  LOP3.LUT R7, R5, 0x80000000, R7, 0x48, !PT ;  /* 0x8000000005077812 */ /* 0x000fc800078e4807 */
[----:B------:R-:W-:-:S07]  /*2fe0*/  LOP3.LUT R9, R7, R9, RZ, 0xfc, !PT ;  /* 0x0000000907097212 */ /* 0x000fce00078efcff */
[----:B------:R-:W-:Y:S05]  /*2ff0*/  @!P0 BRA `(.L_x_49) ;  /* 0x00000000007c8947 */ /* 0x000fea0003800000 */
[----:B------:R-:W-:Y:S01]  /*3000*/  IMAD.MOV R5, RZ, RZ, -R14 ;  /* 0x000000ffff057224 */ /* 0x000fe200078e0a0e */
[----:B------:R-:W-:Y:S01]  /*3010*/  DMUL.RP R8, R20, R8 ;  /* 0x0000000814087228 */ /* 0x000fe20000008000 */
[----:B------:R-:W-:-:S06]  /*3020*/  IMAD.MOV.U32 R4, RZ, RZ, RZ ;  /* 0x000000ffff047224 */ /* 0x000fcc00078e00ff */
[----:B------:R-:W-:-:S03]  /*3030*/  DFMA R4, R12, -R4, R20 ;  /* 0x800000040c04722b */ /* 0x000fc60000000014 */
[----:B------:R-:W-:-:S03]  /*3040*/  LOP3.LUT R7, R9, R7, RZ, 0x3c, !PT ;  /* 0x0000000709077212 */ /* 0x000fc600078e3cff */
[----:B------:R-:W-:-:S04]  /*3050*/  IADD3 R4, PT, PT, -R14, -0x43300000, RZ ;  /* 0xbcd000000e047810 */ /* 0x000fc80007ffe1ff */
[----:B------:R-:W-:-:S04]  /*3060*/  FSETP.NEU.AND P0, PT, |R5|, R4, PT ;  /* 0x000000040500720b */ /* 0x000fc80003f0d200 */
[----:B------:R-:W-:Y:S02]  /*3070*/  FSEL R12, R8, R12, !P0 ;  /* 0x0000000c080c7208 */ /* 0x000fe40004000000 */
[----:B------:R-:W-:Y:S01]  /*3080*/  FSEL R13, R7, R13, !P0 ;  /* 0x0000000d070d7208 */ /* 0x000fe20004000000 */
[----:B------:R-:W-:Y:S06]  /*3090*/  BRA `(.L_x_49) ;  /* 0x0000000000547947 */ /* 0x000fec0003800000 */
.L_x_48:
[----:B------:R-:W-:-:S14]  /*30a0*/  DSETP.NAN.AND P0, PT, R8, R8, PT ;  /* 0x000000080800722a */ /* 0x000fdc0003f08000 */
[----:B------:R-:W-:Y:S05]  /*30b0*/  @P0 BRA `(.L_x_50) ;  /* 0x0000000000440947 */ /* 0x000fea0003800000 */
[----:B------:R-:W-:-:S14]  /*30c0*/  DSETP.NAN.AND P0, PT, R6, R6, PT ;  /* 0x000000060600722a */ /* 0x000fdc0003f08000 */
[----:B------:R-:W-:Y:S05]  /*30d0*/  @P0 BRA `(.L_x_51) ;  /* 0x0000000000300947 */ /* 0x000fea0003800000 */
[----:B------:R-:W-:Y:S01]  /*30e0*/  ISETP.NE.AND P0, PT, R14, R54, PT ;  /* 0x000000360e00720c */ /* 0x000fe20003f05270 */
[----:B------:R-:W-:Y:S02]  /*30f0*/  IMAD.MOV.U32 R12, RZ, RZ, 0x0 ;  /* 0x00000000ff0c7424 */ /* 0x000fe400078e00ff */
[----:B------:R-:W-:-:S10]  /*3100*/  IMAD.MOV.U32 R13, RZ, RZ, -0x80000 ;  /* 0xfff80000ff0d7424 */ /* 0x000fd400078e00ff */
[----:B------:R-:W-:Y:S05]  /*3110*/  @!P0 BRA `(.L_x_49) ;  /* 0x0000000000348947 */ /* 0x000fea0003800000 */
[----:B------:R-:W-:Y:S02]  /*3120*/  ISETP.NE.AND P0, PT, R14, 0x7ff00000, PT ;  /* 0x7ff000000e00780c */ /* 0x000fe40003f05270 */
[----:B------:R-:W-:Y:S02]  /*3130*/  LOP3.LUT R13, R9, 0x80000000, R7, 0x48, !PT ;  /* 0x80000000090d7812 */ /* 0x000fe400078e4807 */
[----:B------:R-:W-:-:S13]  /*3140*/  ISETP.EQ.OR P0, PT, R54, RZ, !P0 ;  /* 0x000000ff3600720c */ /* 0x000fda0004702670 */
[----:B------:R-:W-:Y:S01]  /*3150*/  @P0 LOP3.LUT R4, R13, 0x7ff00000, RZ, 0xfc, !PT ;  /* 0x7ff000000d040812 */ /* 0x000fe200078efcff */
[----:B------:R-:W-:Y:S02]  /*3160*/  @!P0 IMAD.MOV.U32 R12, RZ, RZ, RZ ;  /* 0x000000ffff0c8224 */ /* 0x000fe400078e00ff */
[----:B------:R-:W-:Y:S02]  /*3170*/  @P0 IMAD.MOV.U32 R12, RZ, RZ, RZ ;  /* 0x000000ffff0c0224 */ /* 0x000fe400078e00ff */
[----:B------:R-:W-:Y:S01]  /*3180*/  @P0 IMAD.MOV.U32 R13, RZ, RZ, R4 ;  /* 0x000000ffff0d0224 */ /* 0x000fe200078e0004 */
[----:B------:R-:W-:Y:S06]  /*3190*/  BRA `(.L_x_49) ;  /* 0x0000000000147947 */ /* 0x000fec0003800000 */
.L_x_51:
[----:B------:R-:W-:Y:S01]  /*31a0*/  LOP3.LUT R13, R7, 0x80000, RZ, 0xfc, !PT ;  /* 0x00080000070d7812 */ /* 0x000fe200078efcff */
[----:B------:R-:W-:Y:S01]  /*31b0*/  IMAD.MOV.U32 R12, RZ, RZ, R6 ;  /* 0x000000ffff0c7224 */ /* 0x000fe200078e0006 */
[----:B------:R-:W-:Y:S06]  /*31c0*/  BRA `(.L_x_49) ;  /* 0x0000000000087947 */ /* 0x000fec0003800000 */
.L_x_50:
[----:B------:R-:W-:Y:S01]  /*31d0*/  LOP3.LUT R13, R9, 0x80000, RZ, 0xfc, !PT ;  /* 0x00080000090d7812 */ /* 0x000fe200078efcff */
[----:B------:R-:W-:-:S07]  /*31e0*/  IMAD.MOV.U32 R12, RZ, RZ, R8 ;  /* 0x000000ffff0c7224 */ /* 0x000fce00078e0008 */
.L_x_49:
[----:B------:R-:W-:Y:S05]  /*31f0*/  BSYNC.RECONVERGENT B2 ;  /* 0x0000000000027941 */ /* 0x000fea0003800200 */
.L_x_47:
[----:B------:R-:W-:Y:S01]  /*3200*/  MOV R4, R0 ;  /* 0x0000000000047202 */ /* 0x000fe20000000f00 */
[----:B------:R-:W-:Y:S02]  /*3210*/  IMAD.MOV.U32 R5, RZ, RZ, 0x0 ;  /* 0x00000000ff057424 */ /* 0x000fe400078e00ff */
[----:B------:R-:W-:Y:S02]  /*3220*/  IMAD.MOV.U32 R54, RZ, RZ, R12 ;  /* 0x000000ffff367224 */ /* 0x000fe400078e000c */
[----:B------:R-:W-:Y:S01]  /*3230*/  IMAD.MOV.U32 R55, RZ, RZ, R13 ;  /* 0x000000ffff377224 */ /* 0x000fe200078e000d */
[----:B------:R-:W-:Y:S06]  /*3240*/  RET.REL.NODEC R4 `(_Z12glove_threadPdPK11cooccur_recS_S_i) ;  /* 0xffffffcc046c7950 */ /* 0x000fec0003c3ffff */
        .weak           $__internal_1_$__cuda_sm20_dsqrt_rn_f64_mediumpath_v1
        .type           $__internal_1_$__cuda_sm20_dsqrt_rn_f64_mediumpath_v1,@function
        .size           $__internal_1_$__cuda_sm20_dsqrt_rn_f64_mediumpath_v1,($_Z12glove_threadPdPK11cooccur_recS_S_i$__internal_accurate_pow - $__internal_1_$__cuda_sm20_dsqrt_rn_f64_mediumpath_v1)
$__internal_1_$__cuda_sm20_dsqrt_rn_f64_mediumpath_v1:
[----:B------:R-:W-:Y:S01]  /*3250*/  ISETP.GE.U32.AND P0, PT, R10, -0x3400000, PT ;  /* 0xfcc000000a00780c */ /* 0x000fe20003f06070 */
[----:B------:R-:W-:Y:S01]  /*3260*/  BSSY.RECONVERGENT B1, `(.L_x_52) ;  /* 0x0000025000017945 */ /* 0x000fe20003800200 */
[----:B------:R-:W-:Y:S02]  /*3270*/  IMAD.MOV.U32 R10, RZ, RZ, R12 ;  /* 0x000000ffff0a7224 */ /* 0x000fe400078e000c */
[----:B------:R-:W-:-:S09]  /*3280*/  IMAD.MOV.U32 R11, RZ, RZ, R13 ;  /* 0x000000ffff0b7224 */ /* 0x000fd200078e000d */
[----:B------:R-:W-:Y:S05]  /*3290*/  @!P0 BRA `(.L_x_53) ;  /* 0x0000000000208947 */ /* 0x000fea0003800000 */
[----:B------:R-:W-:-:S10]  /*32a0*/  DFMA.RM R6, R8, R4, R6 ;  /* 0x000000040806722b */ /* 0x000fd40000004006 */
[----:B------:R-:W-:-:S05]  /*32b0*/  IADD3 R4, P0, PT, R6, 0x1, RZ ;  /* 0x0000000106047810 */ /* 0x000fca0007f1e0ff */
[----:B------:R-:W-:-:S06]  /*32c0*/  IMAD.X R5, RZ, RZ, R7, P0 ;  /* 0x000000ffff057224 */ /* 0x000fcc00000e0607 */
[----:B------:R-:W-:-:S08]  /*32d0*/  DFMA.RP R10, -R6, R4, R10 ;  /* 0x00000004060a722b */ /* 0x000fd0000000810a */
[----:B------:R-:W-:-:S06]  /*32e0*/  DSETP.GT.AND P0, PT, R10, RZ, PT ;  /* 0x000000ff0a00722a */ /* 0x000fcc0003f04000 */
[----:B------:R-:W-:Y:S02]  /*32f0*/  FSEL R4, R4, R6, P0 ;  /* 0x0000000604047208 */ /* 0x000fe40000000000 */
[----:B------:R-:W-:Y:S01]  /*3300*/  FSEL R5, R5, R7, P0 ;  /* 0x0000000705057208 */ /* 0x000fe20000000000 */
[----:B------:R-:W-:Y:S06]  /*3310*/  BRA `(.L_x_54) ;  /* 0x0000000000647947 */ /* 0x000fec0003800000 */
.L_x_53:
[----:B------:R-:W-:-:S14]  /*3320*/  DSETP.NE.AND P0, PT, R10, RZ, PT ;  /* 0x000000ff0a00722a */ /* 0x000fdc0003f05000 */
[----:B------:R-:W-:Y:S05]  /*3330*/  @!P0 BRA `(.L_x_55) ;  /* 0x0000000000588947 */ /* 0x000fea0003800000 */
[----:B------:R-:W-:-:S13]  /*3340*/  ISETP.GE.AND P0, PT, R11, RZ, PT ;  /* 0x000000ff0b00720c */ /* 0x000fda0003f06270 */
[----:B------:R-:W-:Y:S02]  /*3350*/  @!P0 IMAD.MOV.U32 R4, RZ, RZ, 0x0 ;  /* 0x00000000ff048424 */ /* 0x000fe400078e00ff */
[----:B------:R-:W-:Y:S01]  /*3360*/  @!P0 IMAD.MOV.U32 R5, RZ, RZ, -0x80000 ;  /* 0xfff80000ff058424 */ /* 0x000fe200078e00ff */
[----:B------:R-:W-:Y:S06]  /*3370*/  @!P0 BRA `(.L_x_54) ;  /* 0x00000000004c8947 */ /* 0x000fec0003800000 */
[----:B------:R-:W-:-:S13]  /*3380*/  ISETP.GT.AND P0, PT, R11, 0x7fefffff, PT ;  /* 0x7fefffff0b00780c */ /* 0x000fda0003f04270 */
[----:B------:R-:W-:Y:S05]  /*3390*/  @P0 BRA `(.L_x_55) ;  /* 0x0000000000400947 */ /* 0x000fea0003800000 */
[----:B------:R-:W-:Y:S01]  /*33a0*/  DMUL R10, R10, 8.11296384146066816958e+31 ;  /* 0x469000000a0a7828 */ /* 0x000fe20000000000 */
[----:B------:R-:W-:Y:S02]  /*33b0*/  IMAD.MOV.U32 R8, RZ, RZ, RZ ;  /* 0x000000ffff087224 */ /* 0x000fe400078e00ff */
[----:B------:R-:W-:Y:S02]  /*33c0*/  IMAD.MOV.U32 R6, RZ, RZ, 0x0 ;  /* 0x00000000ff067424 */ /* 0x000fe400078e00ff */
[----:B------:R-:W-:Y:S01]  /*33d0*/  IMAD.MOV.U32 R7, RZ, RZ, 0x3fd80000 ;  /* 0x3fd80000ff077424 */ /* 0x000fe200078e00ff */
[----:B------:R-:W0:Y:S02]  /*33e0*/  MUFU.RSQ64H R9, R11 ;  /* 0x0000000b00097308 */ /* 0x000e240000001c00 */
[----:B0-----:R-:W-:-:S08]  /*33f0*/  DMUL R4, R8, R8 ;  /* 0x0000000808047228 */ /* 0x001fd00000000000 */
[----:B------:R-:W-:-:S08]  /*3400*/  DFMA R4, R10, -R4, 1 ;  /* 0x3ff000000a04742b */ /* 0x000fd00000000804 */
[----:B------:R-:W-:Y:S02]  /*3410*/  DFMA R6, R4, R6, 0.5 ;  /* 0x3fe000000406742b */ /* 0x000fe40000000006 */
[----:B------:R-:W-:-:S08]  /*3420*/  DMUL R4, R8, R4 ;  /* 0x0000000408047228 */ /* 0x000fd00000000000 */
[----:B------:R-:W-:-:S08]  /*3430*/  DFMA R6, R6, R4, R8 ;  /* 0x000000040606722b */ /* 0x000fd00000000008 */
[----:B------:R-:W-:Y:S02]  /*3440*/  DMUL R4, R10, R6 ;  /* 0x000000060a047228 */ /* 0x000fe40000000000 */
[----:B------:R-:W-:-:S06]  /*3450*/  VIADD R7, R7, 0xfff00000 ;  /* 0xfff0000007077836 */ /* 0x000fcc0000000000 */
[----:B------:R-:W-:-:S08]  /*3460*/  DFMA R8, R4, -R4, R10 ;  /* 0x800000040408722b */ /* 0x000fd0000000000a */
[----:B------:R-:W-:-:S10]  /*3470*/  DFMA R4, R6, R8, R4 ;  /* 0x000000080604722b */ /* 0x000fd40000000004 */
[----:B------:R-:W-:Y:S01]  /*3480*/  VIADD R5, R5, 0xfcb00000 ;  /* 0xfcb0000005057836 */ /* 0x000fe20000000000 */
[----:B------:R-:W-:Y:S06]  /*3490*/  BRA `(.L_x_54) ;  /* 0x0000000000047947 */ /* 0x000fec0003800000 */
.L_x_55:
[----:B------:R-:W-:-:S11]  /*34a0*/  DADD R4, R10, R10 ;  /* 0x000000000a047229 */ /* 0x000fd6000000000a */
.L_x_54:
[----:B------:R-:W-:Y:S05]  /*34b0*/  BSYNC.RECONVERGENT B1 ;  /* 0x0000000000017941 */ /* 0x000fea0003800200 */
.L_x_52:
[----:B------:R-:W-:Y:S01]  /*34c0*/  IMAD.MOV.U32 R10, RZ, RZ, R4 ;  /* 0x000000ffff0a7224 */ /* 0x000fe200078e0004 */
[----:B------:R-:W-:Y:S01]  /*34d0*/  MOV R4, R0 ;  /* 0x0000000000047202 */ /* 0x000fe20000000f00 */
[----:B------:R-:W-:Y:S02]  /*34e0*/  IMAD.MOV.U32 R11, RZ, RZ, R5 ;  /* 0x000000ffff0b7224 */ /* 0x000fe400078e0005 */
[----:B------:R-:W-:-:S04]  /*34f0*/  IMAD.MOV.U32 R5, RZ, RZ, 0x0 ;  /* 0x00000000ff057424 */ /* 0x000fc800078e00ff */
[----:B------:R-:W-:Y:S05]  /*3500*/  RET.REL.NODEC R4 `(_Z12glove_threadPdPK11cooccur_recS_S_i) ;  /* 0xffffffc804bc7950 */ /* 0x000fea0003c3ffff */
        .type           $_Z12glove_threadPdPK11cooccur_recS_S_i$__internal_accurate_pow,@function
        .size           $_Z12glove_threadPdPK11cooccur_recS_S_i$__internal_accurate_pow,(.L_x_60 - $_Z12glove_threadPdPK11cooccur_recS_S_i$__internal_accurate_pow)
$_Z12glove_threadPdPK11cooccur_recS_S_i$__internal_accurate_pow:
[----:B------:R-:W-:Y:S01]  /*3510*/  ISETP.GT.U32.AND P1, PT, R5, 0xfffff, PT ;  /* 0x000fffff0500780c */ /* 0x000fe20003f24070 */
[----:B------:R-:W-:Y:S01]  /*3520*/  IMAD.MOV.U32 R3, RZ, RZ, R5 ;  /* 0x000000ffff037224 */ /* 0x000fe200078e0005 */
[----:B------:R-:W-:Y:S01]  /*3530*/  UMOV UR4, 0x7d2cafe2 ;  /* 0x7d2cafe200047882 */ /* 0x000fe20000000000 */
[----:B------:R-:W-:Y:S01]  /*3540*/  IMAD.MOV.U32 R20, RZ, RZ, RZ ;  /* 0x000000ffff147224 */ /* 0x000fe200078e00ff */
[----:B------:R-:W-:Y:S01]  /*3550*/  UMOV UR5, 0x3eb0f5ff ;  /* 0x3eb0f5ff00057882 */ /* 0x000fe20000000000 */
[----:B------:R-:W-:Y:S01]  /*3560*/  UMOV UR8, 0xfefa39ef ;  /* 0xfefa39ef00087882 */ /* 0x000fe20000000000 */
[----:B------:R-:W-:Y:S01]  /*3570*/  UMOV UR9, 0x3fe62e42 ;  /* 0x3fe62e4200097882 */ /* 0x000fe20000000000 */
[----:B------:R-:W-:Y:S01]  /*3580*/  UMOV UR10, 0x3b39803f ;  /* 0x3b39803f000a7882 */ /* 0x000fe20000000000 */
[----:B------:R-:W-:-:S05]  /*3590*/  UMOV UR11, 0x3c7abc9e ;  /* 0x3c7abc9e000b7882 */ /* 0x000fca0000000000 */
[----:B------:R-:W-:-:S10]  /*35a0*/  @!P1 DMUL R48, R4, 1.80143985094819840000e+16 ;  /* 0x4350000004309828 */ /* 0x000fd40000000000 */
[----:B------:R-:W-:Y:S02]  /*35b0*/  @!P1 IMAD.MOV.U32 R3, RZ, RZ, R49 ;  /* 0x000000ffff039224 */ /* 0x000fe400078e0031 */
[----:B------:R-:W-:-:S03]  /*35c0*/  @!P1 IMAD.MOV.U32 R4, RZ, RZ, R48 ;  /* 0x000000ffff049224 */ /* 0x000fc600078e0030 */
[----:B------:R-:W-:Y:S01]  /*35d0*/  LOP3.LUT R3, R3, 0x800fffff, RZ, 0xc0, !PT ;  /* 0x800fffff03037812 */ /* 0x000fe200078ec0ff */
[----:B------:R-:W-:Y:S01]  /*35e0*/  IMAD.MOV.U32 R12, RZ, RZ, R4 ;  /* 0x000000ffff0c7224 */ /* 0x000fe200078e0004 */
[----:B------:R-:W-:Y:S02]  /*35f0*/  SHF.R.U32.HI R4, RZ, 0x14, R5 ;  /* 0x00000014ff047819 */ /* 0x000fe40000011605 */
[----:B------:R-:W-:Y:S02]  /*3600*/  LOP3.LUT R13, R3, 0x3ff00000, RZ, 0xfc, !PT ;  /* 0x3ff00000030d7812 */ /* 0x000fe400078efcff */
[----:B------:R-:W-:Y:S02]  /*3610*/  @!P1 LEA.HI R4, R49, 0xffffffca, RZ, 0xc ;  /* 0xffffffca31049811 */ /* 0x000fe400078f60ff */
[----:B------:R-:W-:-:S13]  /*3620*/  ISETP.GE.U32.AND P2, PT, R13, 0x3ff6a09f, PT ;  /* 0x3ff6a09f0d00780c */ /* 0x000fda0003f46070 */
[----:B------:R-:W-:-:S04]  /*3630*/  @P2 VIADD R3, R13, 0xfff00000 ;  /* 0xfff000000d032836 */ /* 0x000fc80000000000 */
[----:B------:R-:W-:-:S06]  /*3640*/  @P2 IMAD.MOV.U32 R13, RZ, RZ, R3 ;  /* 0x000000ffff0d2224 */ /* 0x000fcc00078e0003 */
[C---:B------:R-:W-:Y:S02]  /*3650*/  DADD R6, R12.reuse, 1 ;  /* 0x3ff000000c067429 */ /* 0x040fe40000000000 */
[----:B------:R-:W-:-:S04]  /*3660*/  DADD R12, R12, -1 ;  /* 0xbff000000c0c7429 */ /* 0x000fc80000000000 */
[----:B------:R-:W0:Y:S02]  /*3670*/  MUFU.RCP64H R21, R7 ;  /* 0x0000000700157308 */ /* 0x000e240000001800 */
[----:B0-----:R-:W-:-:S08]  /*3680*/  DFMA R8, -R6, R20, 1 ;  /* 0x3ff000000608742b */ /* 0x001fd00000000114 */
[----:B------:R-:W-:-:S08]  /*3690*/  DFMA R8, R8, R8, R8 ;  /* 0x000000080808722b */ /* 0x000fd00000000008 */
[----:B------:R-:W-:Y:S01]  /*36a0*/  DFMA R20, R20, R8, R20 ;  /* 0x000000081414722b */ /* 0x000fe20000000014 */
[----:B------:R-:W-:Y:S02]  /*36b0*/  IMAD.MOV.U32 R8, RZ, RZ, 0x41ad3b5a ;  /* 0x41ad3b5aff087424 */ /* 0x000fe400078e00ff */
[----:B------:R-:W-:-:S05]  /*36c0*/  IMAD.MOV.U32 R9, RZ, RZ, 0x3ed0f5d2 ;  /* 0x3ed0f5d2ff097424 */ /* 0x000fca00078e00ff */
[----:B------:R-:W-:-:S08]  /*36d0*/  DMUL R46, R12, R20 ;  /* 0x000000140c2e7228 */ /* 0x000fd00000000000 */
[----:B------:R-:W-:-:S08]  /*36e0*/  DFMA R46, R12, R20, R46 ;  /* 0x000000140c2e722b */ /* 0x000fd0000000002e */
[CC--:B------:R-:W-:Y:S02]  /*36f0*/  DMUL R14, R46.reuse, R46.reuse ;  /* 0x0000002e2e0e7228 */ /* 0x0c0fe40000000000 */
[----:B------:R-:W-:-:S06]  /*3700*/  DMUL R44, R46, R46 ;  /* 0x0000002e2e2c7228 */ /* 0x000fcc0000000000 */
        /* <DEDUP_REMOVED lines=15> */
[----:B------:R-:W-:Y:S02]  /*3800*/  DMUL R8, R20, R8 ;  /* 0x0000000814087228 */ /* 0x000fe40000000000 */
[----:B------:R-:W-:-:S03]  /*3810*/  DFMA R20, R46, R46, -R44 ;  /* 0x0000002e2e14722b */ /* 0x000fc6000000082c */
[----:B------:R-:W-:Y:S01]  /*3820*/  DFMA R10, R14, R6, UR4 ;  /* 0x000000040e0a7e2b */ /* 0x000fe20008000006 */
[----:B------:R-:W-:Y:S01]  /*3830*/  UMOV UR4, 0x99999dfb ;  /* 0x99999dfb00047882 */ /* 0x000fe20000000000 */
[----:B------:R-:W-:-:S06]  /*3840*/  UMOV UR5, 0x3f899999 ;  /* 0x3f89999900057882 */ /* 0x000fcc0000000000 */
[----:B------:R-:W-:Y:S01]  /*3850*/  DFMA R10, R14, R10, UR4 ;  /* 0x000000040e0a7e2b */ /* 0x000fe2000800000a */
[----:B------:R-:W-:Y:S01]  /*3860*/  UMOV UR4, 0x55555555 ;  /* 0x5555555500047882 */ /* 0x000fe20000000000 */
[----:B------:R-:W-:-:S06]  /*3870*/  UMOV UR5, 0x3fb55555 ;  /* 0x3fb5555500057882 */ /* 0x000fcc0000000000 */
[----:B------:R-:W-:-:S08]  /*3880*/  DFMA R6, R14, R10, UR4 ;  /* 0x000000040e067e2b */ /* 0x000fd0000800000a */
[----:B------:R-:W-:Y:S01]  /*3890*/  DADD R12, -R6, UR4 ;  /* 0x00000004060c7e29 */ /* 0x000fe20008000100 */
[----:B------:R-:W-:Y:S01]  /*38a0*/  UMOV UR4, 0xb9e7b0 ;  /* 0x00b9e7b000047882 */ /* 0x000fe20000000000 */
[----:B------:R-:W-:-:S06]  /*38b0*/  UMOV UR5, 0x3c46a4cb ;  /* 0x3c46a4cb00057882 */ /* 0x000fcc0000000000 */
[----:B------:R-:W-:Y:S02]  /*38c0*/  DFMA R12, R14, R10, R12 ;  /* 0x0000000a0e0c722b */ /* 0x000fe4000000000c */
[----:B------:R-:W-:Y:S01]  /*38d0*/  DMUL R10, R46, R44 ;  /* 0x0000002c2e0a7228 */ /* 0x000fe20000000000 */
[----:B------:R-:W-:Y:S02]  /*38e0*/  VIADD R15, R9, 0x100000 ;  /* 0x00100000090f7836 */ /* 0x000fe40000000000 */
[----:B------:R-:W-:-:S03]  /*38f0*/  IMAD.MOV.U32 R14, RZ, RZ, R8 ;  /* 0x000000ffff0e7224 */ /* 0x000fc600078e0008 */
[----:B------:R-:W-:Y:S01]  /*3900*/  DADD R12, R12, -UR4 ;  /* 0x800000040c0c7e29 */ /* 0x000fe20008000000 */
[----:B------:R-:W-:Y:S01]  /*3910*/  UMOV UR4, 0x80000000 ;  /* 0x8000000000047882 */ /* 0x000fe20000000000 */
[C---:B------:R-:W-:Y:S01]  /*3920*/  DFMA R26, R46.reuse, R44, -R10 ;  /* 0x0000002c2e1a722b */ /* 0x040fe2000000080a */
[----:B------:R-:W-:Y:S01]  /*3930*/  UMOV UR5, 0x43300000 ;  /* 0x4330000000057882 */ /* 0x000fe20000000000 */
[----:B------:R-:W-:-:S04]  /*3940*/  DFMA R14, R46, R14, R20 ;  /* 0x0000000e2e0e722b */ /* 0x000fc80000000014 */
[----:B------:R-:W-:Y:S02]  /*3950*/  DADD R20, R6, R12 ;  /* 0x0000000006147229 */ /* 0x000fe4000000000c */
[----:B------:R-:W-:-:S06]  /*3960*/  DFMA R26, R8, R44, R26 ;  /* 0x0000002c081a722b */ /* 0x000fcc000000001a */
[----:B------:R-:W-:Y:S02]  /*3970*/  DMUL R44, R20, R10 ;  /* 0x0000000a142c7228 */ /* 0x000fe40000000000 */
[----:B------:R-:W-:Y:S02]  /*3980*/  DFMA R14, R46, R14, R26 ;  /* 0x0000000e2e0e722b */ /* 0x000fe4000000001a */
[----:B------:R-:W-:-:S04]  /*3990*/  DADD R26, R6, -R20 ;  /* 0x00000000061a7229 */ /* 0x000fc80000000814 */
[----:B------:R-:W-:-:S04]  /*39a0*/  DFMA R6, R20, R10, -R44 ;  /* 0x0000000a1406722b */ /* 0x000fc8000000082c */
[----:B------:R-:W-:-:S04]  /*39b0*/  DADD R26, R12, R26 ;  /* 0x000000000c1a7229 */ /* 0x000fc8000000001a */
[----:B------:R-:W-:-:S08]  /*39c0*/  DFMA R6, R20, R14, R6 ;  /* 0x0000000e1406722b */ /* 0x000fd00000000006 */
[----:B------:R-:W-:-:S08]  /*39d0*/  DFMA R26, R26, R10, R6 ;  /* 0x0000000a1a1a722b */ /* 0x000fd00000000006 */
[----:B------:R-:W-:-:S08]  /*39e0*/  DADD R6, R44, R26 ;  /* 0x000000002c067229 */ /* 0x000fd0000000001a */
[--C-:B------:R-:W-:Y:S02]  /*39f0*/  DADD R10, R46, R6.reuse ;  /* 0x000000002e0a7229 */ /* 0x100fe40000000006 */
[----:B------:R-:W-:-:S06]  /*3a00*/  DADD R44, R44, -R6 ;  /* 0x000000002c2c7229 */ /* 0x000fcc0000000806 */
[----:B------:R-:W-:Y:S02]  /*3a10*/  DADD R46, R46, -R10 ;  /* 0x000000002e2e7229 */ /* 0x000fe4000000080a */
[----:B------:R-:W-:-:S06]  /*3a20*/  DADD R44, R26, R44 ;  /* 0x000000001a2c7229 */ /* 0x000fcc000000002c */
[----:B------:R-:W-:Y:S01]  /*3a30*/  DADD R46, R6, R46 ;  /* 0x00000000062e7229 */ /* 0x000fe2000000002e */
[C---:B------:R-:W-:Y:S01]  /*3a40*/  VIADD R6, R4.reuse, 0xfffffc01 ;  /* 0xfffffc0104067836 */ /* 0x040fe20000000000 */
[----:B------:R-:W-:Y:S01]  /*3a50*/  @P2 IADD3 R6, PT, PT, R4, -0x3fe, RZ ;  /* 0xfffffc0204062810 */ /* 0x000fe20007ffe0ff */
[----:B------:R-:W-:-:S03]  /*3a60*/  IMAD.MOV.U32 R7, RZ, RZ, 0x43300000 ;  /* 0x43300000ff077424 */ /* 0x000fc600078e00ff */
[----:B------:R-:W-:Y:S02]  /*3a70*/  LOP3.LUT R6, R6, 0x80000000, RZ, 0x3c, !PT ;  /* 0x8000000006067812 */ /* 0x000fe400078e3cff */
[----:B------:R-:W-:-:S04]  /*3a80*/  DADD R12, R44, R46 ;  /* 0x000000002c0c7229 */ /* 0x000fc8000000002e */
[----:B------:R-:W-:Y:S01]  /*3a90*/  DADD R6, R6, -UR4 ;  /* 0x8000000406067e29 */ /* 0x000fe20008000000 */
[----:B------:R-:W-:Y:S01]  /*3aa0*/  UMOV UR4, 0xfefa39ef ;  /* 0xfefa39ef00047882 */ /* 0x000fe20000000000 */
[----:B------:R-:W-:Y:S02]  /*3ab0*/  UMOV UR5, 0x3fe62e42 ;  /* 0x3fe62e4200057882 */ /* 0x000fe40000000000 */
[----:B------:R-:W-:-:S08]  /*3ac0*/  DADD R12, R8, R12 ;  /* 0x00000000080c7229 */ /* 0x000fd0000000000c */
[----:B------:R-:W-:-:S08]  /*3ad0*/  DADD R8, R10, R12 ;  /* 0x000000000a087229 */ /* 0x000fd0000000000c */
[--C-:B------:R-:W-:Y:S01]  /*3ae0*/  DFMA R4, R6, UR4, R8.reuse ;  /* 0x0000000406047c2b */ /* 0x100fe20008000008 */
[----:B------:R-:W0:Y:S01]  /*3af0*/  LDCU.64 UR4, c[0x3][0x10] ;  /* 0x00c00200ff0477ac */ /* 0x000e220008000a00 */
[----:B------:R-:W-:-:S06]  /*3b00*/  DADD R10, R10, -R8 ;  /* 0x000000000a0a7229 */ /* 0x000fcc0000000808 */
[----:B------:R-:W-:Y:S02]  /*3b10*/  DFMA R14, R6, -UR8, R4 ;  /* 0x80000008060e7c2b */ /* 0x000fe40008000004 */
[----:B------:R-:W-:-:S06]  /*3b20*/  DADD R10, R12, R10 ;  /* 0x000000000c0a7229 */ /* 0x000fcc000000000a */
[----:B------:R-:W-:Y:S01]  /*3b30*/  DADD R14, -R8, R14 ;  /* 0x00000000080e7229 */ /* 0x000fe2000000010e */
[----:B0-----:R-:W-:-:S04]  /*3b40*/  USHF.L.U32 UR6, UR5, 0x1, URZ ;  /* 0x0000000105067899 */ /* 0x001fc800080006ff */
[----:B------:R-:W-:-:S03]  /*3b50*/  UISETP.GT.U32.AND UP0, UPT, UR6, -0x2000001, UPT ;  /* 0xfdffffff0600788c */ /* 0x000fc6000bf04070 */
[----:B------:R-:W-:-:S08]  /*3b60*/  DADD R10, R10, -R14 ;  /* 0x000000000a0a7229 */ /* 0x000fd0000000080e */
[----:B------:R-:W-:Y:S01]  /*3b70*/  DFMA R10, R6, UR10, R10 ;  /* 0x0000000a060a7c2b */ /* 0x000fe2000800000a */
[----:B------:R-:W-:-:S07]  /*3b80*/  @UP0 ULOP3.LUT UR5, UR5, 0xff0fffff, URZ, 0xc0, !UPT ;  /* 0xff0fffff05050892 */ /* 0x000fce000f8ec0ff */
[----:B------:R-:W-:-:S08]  /*3b90*/  DADD R6, R4, R10 ;  /* 0x0000000004067229 */ /* 0x000fd0000000000a */
[----:B------:R-:W-:Y:S02]  /*3ba0*/  DADD R4, R4, -R6 ;  /* 0x0000000004047229 */ /* 0x000fe40000000806 */
[----:B------:R-:W-:-:S06]  /*3bb0*/  DMUL R8, R6, UR4 ;  /* 0x0000000406087c28 */ /* 0x000fcc0008000000 */
[----:B------:R-:W-:Y:S02]  /*3bc0*/  DADD R4, R10, R4 ;  /* 0x000000000a047229 */ /* 0x000fe40000000004 */
[----:B------:R-:W-:-:S08]  /*3bd0*/  DFMA R12, R6, UR4, -R8 ;  /* 0x00000004060c7c2b */ /* 0x000fd00008000808 */
[----:B------:R-:W-:Y:S01]  /*3be0*/  DFMA R12, R4, UR4, R12 ;  /* 0x00000004040c7c2b */ /* 0x000fe2000800000c */
[----:B------:R-:W-:Y:S01]  /*3bf0*/  UMOV UR4, 0x3b39803f ;  /* 0x3b39803f00047882 */ /* 0x000fe20000000000 */
[----:B------:R-:W-:Y:S01]  /*3c00*/  IMAD.MOV.U32 R4, RZ, RZ, 0x652b82fe ;  /* 0x652b82feff047424 */ /* 0x000fe200078e00ff */
[----:B------:R-:W-:Y:S01]  /*3c10*/  UMOV UR5, 0x3c7abc9e ;  /* 0x3c7abc9e00057882 */ /* 0x000fe20000000000 */
[----:B------:R-:W-:-:S04]  /*3c20*/  IMAD.MOV.U32 R5, RZ, RZ, 0x3ff71547 ;  /* 0x3ff71547ff057424 */ /* 0x000fc800078e00ff */
[----:B------:R-:W-:-:S08]  /*3c30*/  DADD R6, R8, R12 ;  /* 0x0000000008067229 */ /* 0x000fd0000000000c */
[----:B------:R-:W-:Y:S02]  /*3c40*/  DFMA R4, R6, R4, 6.75539944105574400000e+15 ;  /* 0x433800000604742b */ /* 0x000fe40000000004 */
[----:B------:R-:W-:Y:S01]  /*3c50*/  FSETP.GEU.AND P1, PT, |R7|, 4.1917929649353027344, PT ;  /* 0x4086232b0700780b */ /* 0x000fe20003f2e200 */
[----:B------:R-:W-:-:S05]  /*3c60*/  DADD R8, R8, -R6 ;  /* 0x0000000008087229 */ /* 0x000fca0000000806 */
[----:B------:R-:W-:-:S03]  /*3c70*/  DADD R10, R4, -6.75539944105574400000e+15 ;  /* 0xc3380000040a7429 */ /* 0x000fc60000000000 */
[----:B------:R-:W-:-:S05]  /*3c80*/  DADD R12, R12, R8 ;  /* 0x000000000c0c7229 */ /* 0x000fca0000000008 */
[----:B------:R-:W-:-:S08]  /*3c90*/  DFMA R14, R10, -UR8, R6 ;  /* 0x800000080a0e7c2b */ /* 0x000fd00008000006 */
[----:B------:R-:W-:Y:S01]  /*3ca0*/  DFMA R10, R10, -UR4, R14 ;  /* 0x800000040a0a7c2b */ /* 0x000fe2000800000e */
[----:B------:R-:W-:Y:S01]  /*3cb0*/  UMOV UR4, 0x69ce2bdf ;  /* 0x69ce2bdf00047882 */ /* 0x000fe20000000000 */
[----:B------:R-:W-:Y:S01]  /*3cc0*/  IMAD.MOV.U32 R14, RZ, RZ, -0x35dec16 ;  /* 0xfca213eaff0e7424 */ /* 0x000fe200078e00ff */
[----:B------:R-:W-:Y:S01]  /*3cd0*/  UMOV UR5, 0x3e5ade15 ;  /* 0x3e5ade1500057882 */ /* 0x000fe20000000000 */
[----:B------:R-:W-:-:S06]  /*3ce0*/  IMAD.MOV.U32 R15, RZ, RZ, 0x3e928af3 ;  /* 0x3e928af3ff0f7424 */ /* 0x000fcc00078e00ff */
[----:B------:R-:W-:Y:S01]  /*3cf0*/  DFMA R14, R10, UR4, R14 ;  /* 0x000000040a0e7c2b */ /* 0x000fe2000800000e */
[----:B------:R-:W-:Y:S01]  /*3d00*/  UMOV UR4, 0x62401315 ;  /* 0x6240131500047882 */ /* 0x000fe20000000000 */
[----:B------:R-:W-:-:S06]  /*3d10*/  UMOV UR5, 0x3ec71dee ;  /* 0x3ec71dee00057882 */ /* 0x000fcc0000000000 */
[----:B------:R-:W-:Y:S01]  /*3d20*/  DFMA R14, R10, R14, UR4 ;  /* 0x000000040a0e7e2b */ /* 0x000fe2000800000e */
        /* <DEDUP_REMOVED lines=20> */
[----:B------:R-:W-:-:S08]  /*3e70*/  DFMA R14, R10, R14, UR4 ;  /* 0x000000040a0e7e2b */ /* 0x000fd0000800000e */
[----:B------:R-:W-:-:S08]  /*3e80*/  DFMA R14, R10, R14, 1 ;  /* 0x3ff000000a0e742b */ /* 0x000fd0000000000e */
[----:B------:R-:W-:-:S10]  /*3e90*/  DFMA R10, R10, R14, 1 ;  /* 0x3ff000000a0a742b */ /* 0x000fd4000000000e */
[----:B------:R-:W-:Y:S02]  /*3ea0*/  IMAD R9, R4, 0x100000, R11 ;  /* 0x0010000004097824 */ /* 0x000fe400078e020b */
[----:B------:R-:W-:Y:S01]  /*3eb0*/  IMAD.MOV.U32 R8, RZ, RZ, R10 ;  /* 0x000000ffff087224 */ /* 0x000fe200078e000a */
[----:B------:R-:W-:Y:S06]  /*3ec0*/  @!P1 BRA `(.L_x_56) ;  /* 0x0000000000309947 */ /* 0x000fec0003800000 */
[----:B------:R-:W-:Y:S01]  /*3ed0*/  FSETP.GEU.AND P2, PT, |R7|, 4.2275390625, PT ;  /* 0x408748000700780b */ /* 0x000fe20003f4e200 */
[C---:B------:R-:W-:Y:S02]  /*3ee0*/  DADD R8, R6.reuse, +INF ;  /* 0x7ff0000006087429 */ /* 0x040fe40000000000 */
[----:B------:R-:W-:-:S08]  /*3ef0*/  DSETP.GEU.AND P1, PT, R6, RZ, PT ;  /* 0x000000ff0600722a */ /* 0x000fd00003f2e000 */
[----:B------:R-:W-:Y:S02]  /*3f00*/  FSEL R8, R8, RZ, P1 ;  /* 0x000000ff08087208 */ /* 0x000fe40000800000 */
[----:B------:R-:W-:Y:S02]  /*3f10*/  @!P2 LEA.HI R3, R4, R4, RZ, 0x1 ;  /* 0x000000040403a211 */ /* 0x000fe400078f08ff */
[----:B------:R-:W-:Y:S02]  /*3f20*/  FSEL R9, R9, RZ, P1 ;  /* 0x000000ff09097208 */ /* 0x000fe40000800000 */
[----:B------:R-:W-:-:S05]  /*3f30*/  @!P2 SHF.R.S32.HI R3, RZ, 0x1, R3 ;  /* 0x00000001ff03a819 */ /* 0x000fca0000011403 */
[----:B------:R-:W-:Y:S02]  /*3f40*/  @!P2 IMAD.IADD R4, R4, 0x1, -R3 ;  /* 0x000000010404a824 */ /* 0x000fe400078e0a03 */
[----:B------:R-:W-:-:S03]  /*3f50*/  @!P2 IMAD R11, R3, 0x100000, R11 ;  /* 0x00100000030ba824 */ /* 0x000fc600078e020b */
[----:B------:R-:W-:Y:S01]  /*3f60*/  @!P2 LEA R5, R4, 0x3ff00000, 0x14 ;  /* 0x3ff000000405a811 */ /* 0x000fe200078ea0ff */
[----:B------:R-:W-:-:S06]  /*3f70*/  @!P2 IMAD.MOV.U32 R4, RZ, RZ, RZ ;  /* 0x000000ffff04a224 */ /* 0x000fcc00078e00ff */
[----:B------:R-:W-:-:S11]  /*3f80*/  @!P2 DMUL R8, R10, R4 ;  /* 0x000000040a08a228 */ /* 0x000fd60000000000 */
.L_x_56:
[----:B------:R-:W-:Y:S01]  /*3f90*/  DFMA R12, R12, R8, R8 ;  /* 0x000000080c0c722b */ /* 0x000fe20000000008 */
[----:B------:R-:W-:Y:S01]  /*3fa0*/  IMAD.MOV.U32 R4, RZ, RZ, R0 ;  /* 0x000000ffff047224 */ /* 0x000fe200078e0000 */
[----:B------:R-:W-:Y:S01]  /*3fb0*/  DSETP.NEU.AND P1, PT, |R8|, +INF , PT ;  /* 0x7ff000000800742a */ /* 0x000fe20003f2d200 */
[----:B------:R-:W-:-:S07]  /*3fc0*/  IMAD.MOV.U32 R5, RZ, RZ, 0x0 ;  /* 0x00000000ff057424 */ /* 0x000fce00078e00ff */
[----:B------:R-:W-:Y:S02]  /*3fd0*/  FSEL R3, R8, R12, !P1 ;  /* 0x0000000c08037208 */ /* 0x000fe40004800000 */
[----:B------:R-:W-:Y:S01]  /*3fe0*/  FSEL R8, R9, R13, !P1 ;  /* 0x0000000d09087208 */ /* 0x000fe20004800000 */
[----:B------:R-:W-:Y:S06]  /*3ff0*/  RET.REL.NODEC R4 `(_Z12glove_threadPdPK11cooccur_recS_S_i) ;  /* 0xffffffc004007950 */ /* 0x000fec0003c3ffff */
.L_x_57:
[----:B------:R-:W-:-:S00]  /*4000*/  BRA `(.L_x_57) ;  /* 0xfffffffc00fc7947 */ /* 0x000fc0000383ffff */
[----:B------:R-:W-:-:S00]  /*4010*/  NOP ;  /* 0x0000000000007918 */ /* 0x000fc00000000000 */
        /* <DEDUP_REMOVED lines=14> */
.L_x_60:


//--------------------- .nv.global.init           --------------------------
	.section	.nv.global.init,"aw",@progbits
.nv.global.init:
	.type		$str,@object
	.size		$str,($str$1 - $str)
$str:
        /*0000*/ 	.byte	0x0a, 0x63, 0x61, 0x75, 0x67, 0x68, 0x74, 0x20, 0x4e, 0x61, 0x4e, 0x20, 0x69, 0x6e, 0x20, 0x75
        /*0010*/ 	.byte	0x70, 0x64, 0x61, 0x74, 0x65, 0x00
	.type		$str$1,@object
	.size		$str$1,(.L_6 - $str$1)
$str$1:
        /*0016*/ 	.byte	0x43, 0x61, 0x75, 0x67, 0x68, 0x74, 0x20, 0x4e, 0x61, 0x4e, 0x20, 0x69, 0x6e, 0x20, 0x64, 0x69
        /*0026*/ 	.byte	0x66, 0x66, 0x20, 0x66, 0x6f, 0x72, 0x20, 0x6b, 0x64, 0x69, 0x66, 0x66, 0x20, 0x66, 0x6f, 0x72
        /*0036*/ 	.byte	0x20, 0x74, 0x68, 0x72, 0x65, 0x61, 0x64, 0x2e, 0x20, 0x53, 0x6b, 0x69, 0x70, 0x70, 0x69, 0x6e
        /*0046*/ 	.byte	0x67, 0x20, 0x75, 0x70, 0x64, 0x61, 0x74, 0x65, 0x00
.L_6:


//--------------------- .nv.shared._Z12glove_threadPdPK11cooccur_recS_S_i --------------------------
	.section	.nv.shared._Z12glove_threadPdPK11cooccur_recS_S_i,"aw",@nobits
	.sectionflags	@""
	.align	16
	.zero		1024


//--------------------- .nv.shared.reserved.0     --------------------------
	.section	.nv.shared.reserved.0,"aw",@nobits
	.weak		__nv_reservedSMEM_offset_0_alias
	.size		__nv_reservedSMEM_offset_0_alias, 0, 64
	.other		__nv_reservedSMEM_offset_0_alias,@"STO_CUDA_RESERVED_SHARED STV_DEFAULT"
__nv_reservedSMEM_offset_0_alias:
	.zero		0
	.zero		64


//--------------------- .nv.constant0._Z12glove_threadPdPK11cooccur_recS_S_i --------------------------
	.section	.nv.constant0._Z12glove_threadPdPK11cooccur_recS_S_i,"a",@progbits
	.sectionflags	@""
	.align	4
.nv.constant0._Z12glove_threadPdPK11cooccur_recS_S_i:
	.zero		932


//--------------------- SYMBOLS --------------------------

	.type		.nv.reservedSmem.offset0,@object
	.size		.nv.reservedSmem.offset0,0x4
	.type		.nv.reservedSmem.cap,@object
	.size		.nv.reservedSmem.cap,0x4
	.type		vprintf,@function
